// auto-generated by cutlass_sweep.gemm — config: {"arch": "sm_100", "cluster_m": 2, "cluster_n": 1, "dtype": "int8", "dtype_b": "int8", "layout": "nt", "stages": 0, "tile_k": 64, "tile_m": 128, "tile_n": 192}
#include "cutlass/cutlass.h"
#include "cutlass/gemm/collective/collective_builder.hpp"
#include "cutlass/gemm/device/gemm_universal_adapter.h"
#include "cutlass/gemm/kernel/gemm_universal.hpp"
#include "cutlass/epilogue/collective/collective_builder.hpp"

using ElemA = int8_t;
using ElemB = int8_t;
using ElemCD = int8_t;
using Acc  = int32_t;
using TileShape    = cute::Shape<cute::_128, cute::_192, cute::_64>;
using ClusterShape = cute::Shape<cute::_2, cute::_1, cute::_1>;

using CollectiveEpilogue = typename cutlass::epilogue::collective::CollectiveBuilder<
    cutlass::arch::Sm100, cutlass::arch::OpClassTensorOp,
    TileShape, ClusterShape,
    cutlass::epilogue::collective::EpilogueTileAuto,
    Acc, Acc,
    ElemCD, cutlass::layout::RowMajor, 128 / cutlass::sizeof_bits<ElemCD>::value,
    ElemCD, cutlass::layout::RowMajor, 128 / cutlass::sizeof_bits<ElemCD>::value,
    cutlass::epilogue::collective::EpilogueScheduleAuto
  >::CollectiveOp;

using CollectiveMainloop = typename cutlass::gemm::collective::CollectiveBuilder<
    cutlass::arch::Sm100, cutlass::arch::OpClassTensorOp,
    ElemA, cutlass::layout::RowMajor, 128 / cutlass::sizeof_bits<ElemA>::value,
    ElemB, cutlass::layout::ColumnMajor, 128 / cutlass::sizeof_bits<ElemB>::value,
    Acc,
    TileShape, ClusterShape,
    cutlass::gemm::collective::StageCountAutoCarveout<static_cast<int>(sizeof(typename CollectiveEpilogue::SharedStorage))>,
    cutlass::gemm::collective::KernelScheduleAuto
  >::CollectiveOp;

using GemmKernel = cutlass::gemm::kernel::GemmUniversal<
    cute::Shape<int,int,int,int>,
    CollectiveMainloop,
    CollectiveEpilogue
>;
using Gemm = cutlass::gemm::device::GemmUniversalAdapter<GemmKernel>;

// Force the device kernel symbol into the cubin without needing a host main.
auto* _anchor = &cutlass::device_kernel<GemmKernel>;


// ===== COMPILED SASS (sm_100a) =====

	.target	sm_100a

	.elftype	@"ET_EXEC"


//--------------------- .note.nv.tkinfo           --------------------------
	.section	.note.nv.tkinfo,"",@"SHT_NOTE"
	.sectionflags	@"SHF_NOTE_NV_TKINFO"
	.tkinfo
        /*0018*/ 	.word	0x00000002
        /*0030*/ 	.string	""
        /*0030*/ 	.string	"ptxas"
        /*0030*/ 	.string	"Cuda compilation tools, release 13.0, V13.0.88"
        /*0030*/ 	.string	"Build cuda_13.0.r13.0/compiler.36424714_0"
        /*0030*/ 	.string	"-arch sm_100a -m 64 "



//--------------------- .note.nv.cuinfo           --------------------------
	.section	.note.nv.cuinfo,"",@"SHT_NOTE"
	.sectionflags	@"SHF_NOTE_NV_CUINFO"
        /*0018*/ 	.short	0x0002
        /*001a*/ 	.short	0x0064
        /*001c*/ 	.short	0x0082
	.zero		2


//--------------------- .nv.info                  --------------------------
	.section	.nv.info,"",@"SHT_CUDA_INFO"
	.align	4


	//----- nvinfo : EIATTR_REGCOUNT
	.align		4
        /*0000*/ 	.byte	0x04, 0x2f
        /*0002*/ 	.short	(.L_20 - .L_19)
	.align		4
.L_19:
        /*0004*/ 	.word	index@(_ZN7cutlass13device_kernelINS_4gemm6kernel13GemmUniversalIN4cute5tupleIJiiiiEEENS1_10collective13CollectiveMmaINS1_35MainloopSm100TmaUmmaWarpSpecializedILi20ELi2ELi4ENS5_IJNS4_1CILi2EEENSA_ILi1EEESC_EEEEENS5_IJNSA_ILi128EEENSA_ILi192EEENSA_ILi64EEEEEEaNS5_IJlSC_lEEEaSJ_NS4_8TiledMMAINS4_8MMA_AtomIJNS4_21SM100_MMA_S8_2x1SM_SSIaaiLi128ELi192ELNS4_4UMMA5MajorE0ELSO_0ELNSN_8SaturateE0EEEEEENS4_6LayoutINS5_IJSC_SC_SC_EEENS5_IJNSA_ILi0EEESU_SU_EEEEENS5_IJNS4_10UnderscoreESX_SX_EEEEENS4_18SM100_TMA_2SM_LOADENS4_14ComposedLayoutINS4_7SwizzleILi2ELi4ELi3EEENS4_18smem_ptr_flag_bitsILi8EEENSS_INS5_IJNSA_ILi8EEESH_EEENS5_IJSH_SC_EEEEEEEvNS4_8identityES10_S1A_vS1B_EENS_8epilogue10collective18CollectiveEpilogueINS1D_23Sm100TmaWarpSpecializedILi3ELi2ELi32ELb0ELb0EEEJNS5_IJSH_SG_SH_EEENS5_IJNSS_ISH_SC_EENSS_INS5_IJNSA_ILi32EEESB_EEENS5_IJSC_NSA_ILi96EEEEEEEEEEEaSJ_aSJ_NS1D_6fusion15FusionCallbacksIS1H_NS1Q_17LinearCombinationIaiaiLNS_15FloatRoundStyleE2EEES1I_S1P_JEEENS4_5SM1004TMEM4LOAD26SM100_TMEM_LOAD_32dp32b32xENS4_13SM90_TMA_LOADENS11_INS12_ILi1ELi4ELi3EEES15_NSS_INS5_IJS16_S1K_EEENS5_IJS1K_SC_EEEEEEENS4_39AutoVectorizingCopyWithAssumedAlignmentILi128EEENS4_14SM90_TMA_STOREES25_S27_S27_EEEvvEEEEvNT_6ParamsE)
        /*0008*/ 	.word	0x00000077


	//----- nvinfo : EIATTR_FRAME_SIZE
	.align		4
.L_20:
        /*000c*/ 	.byte	0x04, 0x11
        /*000e*/ 	.short	(.L_22 - .L_21)
	.align		4
.L_21:
        /*0010*/ 	.word	index@($__internal_2_$__cuda_sm10x_tcgen05_guardrail_trap_unallocated_columns_being_dealloced)
        /*0014*/ 	.word	0x00000000


	//----- nvinfo : EIATTR_FRAME_SIZE
	.align		4
.L_22:
        /*0018*/ 	.byte	0x04, 0x11
        /*001a*/ 	.short	(.L_24 - .L_23)
	.align		4
.L_23:
        /*001c*/ 	.word	index@($__internal_1_$__cuda_sm10x_tcgen05_guardrail_trap_phase_invalid_during_alloc)
        /*0020*/ 	.word	0x00000000


	//----- nvinfo : EIATTR_FRAME_SIZE
	.align		4
.L_24:
        /*0024*/ 	.byte	0x04, 0x11
        /*0026*/ 	.short	(.L_26 - .L_25)
	.align		4
.L_25:
        /*0028*/ 	.word	index@($__internal_0_$__cuda_sm10x_tcgen05_guardrail_trap_col_being_dealloced_not_returned_by_alloc)
        /*002c*/ 	.word	0x00000000


	//----- nvinfo : EIATTR_FRAME_SIZE
	.align		4
.L_26:
        /*0030*/ 	.byte	0x04, 0x11
        /*0032*/ 	.short	(.L_28 - .L_27)
	.align		4
.L_27:
        /*0034*/ 	.word	index@(_ZN7cutlass13device_kernelINS_4gemm6kernel13GemmUniversalIN4cute5tupleIJiiiiEEENS1_10collective13CollectiveMmaINS1_35MainloopSm100TmaUmmaWarpSpecializedILi20ELi2ELi4ENS5_IJNS4_1CILi2EEENSA_ILi1EEESC_EEEEENS5_IJNSA_ILi128EEENSA_ILi192EEENSA_ILi64EEEEEEaNS5_IJlSC_lEEEaSJ_NS4_8TiledMMAINS4_8MMA_AtomIJNS4_21SM100_MMA_S8_2x1SM_SSIaaiLi128ELi192ELNS4_4UMMA5MajorE0ELSO_0ELNSN_8SaturateE0EEEEEENS4_6LayoutINS5_IJSC_SC_SC_EEENS5_IJNSA_ILi0EEESU_SU_EEEEENS5_IJNS4_10UnderscoreESX_SX_EEEEENS4_18SM100_TMA_2SM_LOADENS4_14ComposedLayoutINS4_7SwizzleILi2ELi4ELi3EEENS4_18smem_ptr_flag_bitsILi8EEENSS_INS5_IJNSA_ILi8EEESH_EEENS5_IJSH_SC_EEEEEEEvNS4_8identityES10_S1A_vS1B_EENS_8epilogue10collective18CollectiveEpilogueINS1D_23Sm100TmaWarpSpecializedILi3ELi2ELi32ELb0ELb0EEEJNS5_IJSH_SG_SH_EEENS5_IJNSS_ISH_SC_EENSS_INS5_IJNSA_ILi32EEESB_EEENS5_IJSC_NSA_ILi96EEEEEEEEEEEaSJ_aSJ_NS1D_6fusion15FusionCallbacksIS1H_NS1Q_17LinearCombinationIaiaiLNS_15FloatRoundStyleE2EEES1I_S1P_JEEENS4_5SM1004TMEM4LOAD26SM100_TMEM_LOAD_32dp32b32xENS4_13SM90_TMA_LOADENS11_INS12_ILi1ELi4ELi3EEES15_NSS_INS5_IJS16_S1K_EEENS5_IJS1K_SC_EEEEEEENS4_39AutoVectorizingCopyWithAssumedAlignmentILi128EEENS4_14SM90_TMA_STOREES25_S27_S27_EEEvvEEEEvNT_6ParamsE)
        /*0038*/ 	.word	0x00000000


	//----- nvinfo : EIATTR_MIN_STACK_SIZE
	.align		4
.L_28:
        /*003c*/ 	.byte	0x04, 0x12
        /*003e*/ 	.short	(.L_30 - .L_29)
	.align		4
.L_29:
        /*0040*/ 	.word	index@(_ZN7cutlass13device_kernelINS_4gemm6kernel13GemmUniversalIN4cute5tupleIJiiiiEEENS1_10collective13CollectiveMmaINS1_35MainloopSm100TmaUmmaWarpSpecializedILi20ELi2ELi4ENS5_IJNS4_1CILi2EEENSA_ILi1EEESC_EEEEENS5_IJNSA_ILi128EEENSA_ILi192EEENSA_ILi64EEEEEEaNS5_IJlSC_lEEEaSJ_NS4_8TiledMMAINS4_8MMA_AtomIJNS4_21SM100_MMA_S8_2x1SM_SSIaaiLi128ELi192ELNS4_4UMMA5MajorE0ELSO_0ELNSN_8SaturateE0EEEEEENS4_6LayoutINS5_IJSC_SC_SC_EEENS5_IJNSA_ILi0EEESU_SU_EEEEENS5_IJNS4_10UnderscoreESX_SX_EEEEENS4_18SM100_TMA_2SM_LOADENS4_14ComposedLayoutINS4_7SwizzleILi2ELi4ELi3EEENS4_18smem_ptr_flag_bitsILi8EEENSS_INS5_IJNSA_ILi8EEESH_EEENS5_IJSH_SC_EEEEEEEvNS4_8identityES10_S1A_vS1B_EENS_8epilogue10collective18CollectiveEpilogueINS1D_23Sm100TmaWarpSpecializedILi3ELi2ELi32ELb0ELb0EEEJNS5_IJSH_SG_SH_EEENS5_IJNSS_ISH_SC_EENSS_INS5_IJNSA_ILi32EEESB_EEENS5_IJSC_NSA_ILi96EEEEEEEEEEEaSJ_aSJ_NS1D_6fusion15FusionCallbacksIS1H_NS1Q_17LinearCombinationIaiaiLNS_15FloatRoundStyleE2EEES1I_S1P_JEEENS4_5SM1004TMEM4LOAD26SM100_TMEM_LOAD_32dp32b32xENS4_13SM90_TMA_LOADENS11_INS12_ILi1ELi4ELi3EEES15_NSS_INS5_IJS16_S1K_EEENS5_IJS1K_SC_EEEEEEENS4_39AutoVectorizingCopyWithAssumedAlignmentILi128EEENS4_14SM90_TMA_STOREES25_S27_S27_EEEvvEEEEvNT_6ParamsE)
        /*0044*/ 	.word	0x00000000
.L_30:


//--------------------- .nv.compat                --------------------------
	.section	.nv.compat,"",@"SHT_CUDA_COMPAT_INFO"
	.align	4
        /*0000*/ 	.byte	0x02, 0x09, 0x01, 0x00, 0x02, 0x02, 0x03, 0x00, 0x02, 0x05, 0x06, 0x00, 0x03, 0x07, 0x01, 0x01
        /*0010*/ 	.byte	0x02, 0x03, 0x01, 0x00, 0x02, 0x06, 0x01, 0x00, 0x04, 0x0b, 0x08, 0x00, 0x01, 0x00, 0x00, 0x00
        /*0020*/ 	.byte	0x00, 0x00, 0x00, 0x00


//--------------------- .nv.info._ZN7cutlass13device_kernelINS_4gemm6kernel13GemmUniversalIN4cute5tupleIJiiiiEEENS1_10collective13CollectiveMmaINS1_35MainloopSm100TmaUmmaWarpSpecializedILi20ELi2ELi4ENS5_IJNS4_1CILi2EEENSA_ILi1EEESC_EEEEENS5_IJNSA_ILi128EEENSA_ILi192EEENSA_ILi64EEEEEEaNS5_IJlSC_lEEEaSJ_NS4_8TiledMMAINS4_8MMA_AtomIJNS4_21SM100_MMA_S8_2x1SM_SSIaaiLi128ELi192ELNS4_4UMMA5MajorE0ELSO_0ELNSN_8SaturateE0EEEEEENS4_6LayoutINS5_IJSC_SC_SC_EEENS5_IJNSA_ILi0EEESU_SU_EEEEENS5_IJNS4_10UnderscoreESX_SX_EEEEENS4_18SM100_TMA_2SM_LOADENS4_14ComposedLayoutINS4_7SwizzleILi2ELi4ELi3EEENS4_18smem_ptr_flag_bitsILi8EEENSS_INS5_IJNSA_ILi8EEESH_EEENS5_IJSH_SC_EEEEEEEvNS4_8identityES10_S1A_vS1B_EENS_8epilogue10collective18CollectiveEpilogueINS1D_23Sm100TmaWarpSpecializedILi3ELi2ELi32ELb0ELb0EEEJNS5_IJSH_SG_SH_EEENS5_IJNSS_ISH_SC_EENSS_INS5_IJNSA_ILi32EEESB_EEENS5_IJSC_NSA_ILi96EEEEEEEEEEEaSJ_aSJ_NS1D_6fusion15FusionCallbacksIS1H_NS1Q_17LinearCombinationIaiaiLNS_15FloatRoundStyleE2EEES1I_S1P_JEEENS4_5SM1004TMEM4LOAD26SM100_TMEM_LOAD_32dp32b32xENS4_13SM90_TMA_LOADENS11_INS12_ILi1ELi4ELi3EEES15_NSS_INS5_IJS16_S1K_EEENS5_IJS1K_SC_EEEEEEENS4_39AutoVectorizingCopyWithAssumedAlignmentILi128EEENS4_14SM90_TMA_STOREES25_S27_S27_EEEvvEEEEvNT_6ParamsE --------------------------
	.section	.nv.info._ZN7cutlass13device_kernelINS_4gemm6kernel13GemmUniversalIN4cute5tupleIJiiiiEEENS1_10collective13CollectiveMmaINS1_35MainloopSm100TmaUmmaWarpSpecializedILi20ELi2ELi4ENS5_IJNS4_1CILi2EEENSA_ILi1EEESC_EEEEENS5_IJNSA_ILi128EEENSA_ILi192EEENSA_ILi64EEEEEEaNS5_IJlSC_lEEEaSJ_NS4_8TiledMMAINS4_8MMA_AtomIJNS4_21SM100_MMA_S8_2x1SM_SSIaaiLi128ELi192ELNS4_4UMMA5MajorE0ELSO_0ELNSN_8SaturateE0EEEEEENS4_6LayoutINS5_IJSC_SC_SC_EEENS5_IJNSA_ILi0EEESU_SU_EEEEENS5_IJNS4_10UnderscoreESX_SX_EEEEENS4_18SM100_TMA_2SM_LOADENS4_14ComposedLayoutINS4_7SwizzleILi2ELi4ELi3EEENS4_18smem_ptr_flag_bitsILi8EEENSS_INS5_IJNSA_ILi8EEESH_EEENS5_IJSH_SC_EEEEEEEvNS4_8identityES10_S1A_vS1B_EENS_8epilogue10collective18CollectiveEpilogueINS1D_23Sm100TmaWarpSpecializedILi3ELi2ELi32ELb0ELb0EEEJNS5_IJSH_SG_SH_EEENS5_IJNSS_ISH_SC_EENSS_INS5_IJNSA_ILi32EEESB_EEENS5_IJSC_NSA_ILi96EEEEEEEEEEEaSJ_aSJ_NS1D_6fusion15FusionCallbacksIS1H_NS1Q_17LinearCombinationIaiaiLNS_15FloatRoundStyleE2EEES1I_S1P_JEEENS4_5SM1004TMEM4LOAD26SM100_TMEM_LOAD_32dp32b32xENS4_13SM90_TMA_LOADENS11_INS12_ILi1ELi4ELi3EEES15_NSS_INS5_IJS16_S1K_EEENS5_IJS1K_SC_EEEEEEENS4_39AutoVectorizingCopyWithAssumedAlignmentILi128EEENS4_14SM90_TMA_STOREES25_S27_S27_EEEvvEEEEvNT_6ParamsE,"",@"SHT_CUDA_INFO"
	.sectionflags	@""
	.align	4


	//----- nvinfo : EIATTR_CUDA_API_VERSION
	.align		4
        /*0000*/ 	.byte	0x04, 0x37
        /*0002*/ 	.short	(.L_32 - .L_31)
.L_31:
        /*0004*/ 	.word	0x00000082


	//----- nvinfo : EIATTR_KPARAM_INFO
	.align		4
.L_32:
        /*0008*/ 	.byte	0x04, 0x17
        /*000a*/ 	.short	(.L_34 - .L_33)
.L_33:
        /*000c*/ 	.word	0x00000000
        /*0010*/ 	.short	0x0000
        /*0012*/ 	.short	0x0000
        /*0014*/ 	.byte	0x00, 0xf0, 0x01, 0x20


	//----- nvinfo : EIATTR_AT_ENTRY_FRAGMENTS
	.align		4
.L_34:
        /*0018*/ 	.byte	0x04, 0x4f
        /*001a*/ 	.short	(.L_36 - .L_35)


	//   ....[0]....
.L_35:
        /*001c*/ 	.word	0x00000007


	//----- nvinfo : EIATTR_RESERVED_SMEM_USED
	.align		4
.L_36:
        /*0020*/ 	.byte	0x01, 0x41
	.zero		2


	//----- nvinfo : EIATTR_SPARSE_MMA_MASK
	.align		4
        /*0024*/ 	.byte	0x03, 0x50
        /*0026*/ 	.short	0x0000


	//----- nvinfo : EIATTR_TCGEN05_2CTA_USED
	.align		4
        /*0028*/ 	.byte	0x01, 0x52
	.zero		2


	//----- nvinfo : EIATTR_MAXREG_COUNT
	.align		4
        /*002c*/ 	.byte	0x03, 0x1b
        /*002e*/ 	.short	0x00ff


	//----- nvinfo : EIATTR_NUM_BARRIERS
	.align		4
        /*0030*/ 	.byte	0x02, 0x4c
        /*0032*/ 	.byte	0x07
	.zero		1


	//----- nvinfo : EIATTR_EXTERNS
	.align		4
        /*0034*/ 	.byte	0x04, 0x0f
        /*0036*/ 	.short	(.L_38 - .L_37)


	//   ....[0]....
	.align		4
.L_37:
        /*0038*/ 	.word	index@(__assertfail)


	//----- nvinfo : EIATTR_MERCURY_ISA_VERSION
	.align		4
.L_38:
        /*003c*/ 	.byte	0x03, 0x5f
        /*003e*/ 	.short	0x0101


	//----- nvinfo : EIATTR_INT_WARP_WIDE_INSTR_OFFSETS
	.align		4
        /*0040*/ 	.byte	0x04, 0x31
        /*0042*/ 	.short	(.L_40 - .L_39)


	//   ....[0]....
.L_39:
        /*0044*/ 	.word	0x00000f20


	//   ....[1]....
        /*0048*/ 	.word	0x00000fc0


	//   ....[2]....
        /*004c*/ 	.word	0x00002310


	//   ....[3]....
        /*0050*/ 	.word	0x00004a10


	//   ....[4]....
        /*0054*/ 	.word	0x00004a30


	//   ....[5]....
        /*0058*/ 	.word	0x00004a60


	//   ....[6]....
        /*005c*/ 	.word	0x00005390


	//   ....[7]....
        /*0060*/ 	.word	0x000053b0


	//   ....[8]....
        /*0064*/ 	.word	0x000054b0


	//   ....[9]....
        /*0068*/ 	.word	0x00005560


	//   ....[10]....
        /*006c*/ 	.word	0x00005580


	//   ....[11]....
        /*0070*/ 	.word	0x000056b0


	//   ....[12]....
        /*0074*/ 	.word	0x00005830


	//   ....[13]....
        /*0078*/ 	.word	0x00005840


	//   ....[14]....
        /*007c*/ 	.word	0x000059d0


	//----- nvinfo : EIATTR_COOP_GROUP_MASK_REGIDS
	.align		4
.L_40:
        /*0080*/ 	.byte	0x04, 0x29
        /*0082*/ 	.short	(.L_42 - .L_41)


	//   ....[0]....
.L_41:
        /*0084*/ 	.word	0xffffffff


	//   ....[1]....
        /*0088*/ 	.word	0xffffffff


	//   ....[2]....
        /*008c*/ 	.word	0xffffffff


	//   ....[3]....
        /*0090*/ 	.word	0xffffffff


	//   ....[4]....
        /*0094*/ 	.word	0xffffffff


	//   ....[5]....
        /*0098*/ 	.word	0xffffffff


	//   ....[6]....
        /*009c*/ 	.word	0xffffffff


	//   ....[7]....
        /*00a0*/ 	.word	0xffffffff


	//   ....[8]....
        /*00a4*/ 	.word	0xffffffff


	//   ....[9]....
        /*00a8*/ 	.word	0xffffffff


	//   ....[10]....
        /*00ac*/ 	.word	0xffffffff


	//   ....[11]....
        /*00b0*/ 	.word	0xffffffff


	//   ....[12]....
        /*00b4*/ 	.word	0xffffffff


	//   ....[13]....
        /*00b8*/ 	.word	0xffffffff


	//----- nvinfo : EIATTR_COOP_GROUP_INSTR_OFFSETS
	.align		4
.L_42:
        /*00bc*/ 	.byte	0x04, 0x28
        /*00be*/ 	.short	(.L_44 - .L_43)


	//   ....[0]....
.L_43:
        /*00c0*/ 	.word	0x000000c0


	//   ....[1]....
        /*00c4*/ 	.word	0x00000500


	//   ....[2]....
        /*00c8*/ 	.word	0x000008b0


	//   ....[3]....
        /*00cc*/ 	.word	0x00000a20


	//   ....[4]....
        /*00d0*/ 	.word	0x00000b10


	//   ....[5]....
        /*00d4*/ 	.word	0x00000c70


	//   ....[6]....
        /*00d8*/ 	.word	0x00000e00


	//   ....[7]....
        /*00dc*/ 	.word	0x00001040


	//   ....[8]....
        /*00e0*/ 	.word	0x000021f0


	//   ....[9]....
        /*00e4*/ 	.word	0x000038d0


	//   ....[10]....
        /*00e8*/ 	.word	0x00003da0


	//   ....[11]....
        /*00ec*/ 	.word	0x00003dd0


	//   ....[12]....
        /*00f0*/ 	.word	0x00004920


	//   ....[13]....
        /*00f4*/ 	.word	0x00004b20


	//----- nvinfo : EIATTR_VRC_CTA_INIT_COUNT
	.align		4
.L_44:
        /*00f8*/ 	.byte	0x02, 0x4a
        /*00fa*/ 	.byte	0x80
	.zero		1


	//----- nvinfo : EIATTR_SYSCALL_OFFSETS
	.align		4
        /*00fc*/ 	.byte	0x04, 0x46
        /*00fe*/ 	.short	(.L_46 - .L_45)


	//   ....[0]....
.L_45:
        /*0100*/ 	.word	0x00006450


	//   ....[1]....
        /*0104*/ 	.word	0x00006570


	//   ....[2]....
        /*0108*/ 	.word	0x00006d40


	//   ....[3]....
        /*010c*/ 	.word	0x00007bc0


	//   ....[4]....
        /*0110*/ 	.word	0x00008a30


	//----- nvinfo : EIATTR_MBARRIER_INSTR_OFFSETS
	.align		4
.L_46:
        /*0114*/ 	.byte	0x04, 0x39
        /*0116*/ 	.short	(.L_48 - .L_47)


	//   ....[0]....
.L_47:
        /*0118*/ 	.word	0x00000610
        /*011c*/ 	.word	0x000000ff
        /*0120*/ 	.word	0x00000000
        /*0124*/ 	.short	0x0100
        /*0126*/ 	.byte	0x05
	.zero		1


	//   ....[1]....
        /*0128*/ 	.word	0x00000620
        /*012c*/ 	.word	0x000000ff
        /*0130*/ 	.word	0x000000a0
        /*0134*/ 	.short	0x0100
        /*0136*/ 	.byte	0x05
	.zero		1


	//   ....[2]....
        /*0138*/ 	.word	0x00000630
        /*013c*/ 	.word	0x000000ff
        /*0140*/ 	.word	0x00000008
        /*0144*/ 	.short	0x0100
        /*0146*/ 	.byte	0x05
	.zero		1


	//   ....[3]....
        /*0148*/ 	.word	0x00000640
        /*014c*/ 	.word	0x000000ff
        /*0150*/ 	.word	0x000000a8
        /*0154*/ 	.short	0x0100
        /*0156*/ 	.byte	0x05
	.zero		1


	//   ....[4]....
        /*0158*/ 	.word	0x00000650
        /*015c*/ 	.word	0x000000ff
        /*0160*/ 	.word	0x00000010
        /*0164*/ 	.short	0x0100
        /*0166*/ 	.byte	0x05
	.zero		1


	//   ....[5]....
        /*0168*/ 	.word	0x00000660
        /*016c*/ 	.word	0x000000ff
        /*0170*/ 	.word	0x000000b0
        /*0174*/ 	.short	0x0100
        /*0176*/ 	.byte	0x05
	.zero		1


	//   ....[6]....
        /*0178*/ 	.word	0x00000670
        /*017c*/ 	.word	0x000000ff
        /*0180*/ 	.word	0x00000018
        /*0184*/ 	.short	0x0100
        /*0186*/ 	.byte	0x05
	.zero		1


	//   ....[7]....
        /*0188*/ 	.word	0x00000680
        /*018c*/ 	.word	0x000000ff
        /*0190*/ 	.word	0x000000b8
        /*0194*/ 	.short	0x0100
        /*0196*/ 	.byte	0x05
	.zero		1


	//   ....[8]....
        /*0198*/ 	.word	0x00000690
        /*019c*/ 	.word	0x000000ff
        /*01a0*/ 	.word	0x00000020
        /*01a4*/ 	.short	0x0100
        /*01a6*/ 	.byte	0x05
	.zero		1


	//   ....[9]....
        /*01a8*/ 	.word	0x000006a0
        /*01ac*/ 	.word	0x000000ff
        /*01b0*/ 	.word	0x000000c0
        /*01b4*/ 	.short	0x0100
        /*01b6*/ 	.byte	0x05
	.zero		1


	//   ....[10]....
        /*01b8*/ 	.word	0x000006b0
        /*01bc*/ 	.word	0x000000ff
        /*01c0*/ 	.word	0x00000028
        /*01c4*/ 	.short	0x0100
        /*01c6*/ 	.byte	0x05
	.zero		1


	//   ....[11]....
        /*01c8*/ 	.word	0x000006c0
        /*01cc*/ 	.word	0x000000ff
        /*01d0*/ 	.word	0x000000c8
        /*01d4*/ 	.short	0x0100
        /*01d6*/ 	.byte	0x05
	.zero		1


	//   ....[12]....
        /*01d8*/ 	.word	0x000006d0
        /*01dc*/ 	.word	0x000000ff
        /*01e0*/ 	.word	0x00000030
        /*01e4*/ 	.short	0x0100
        /*01e6*/ 	.byte	0x05
	.zero		1


	//   ....[13]....
        /*01e8*/ 	.word	0x000006e0
        /*01ec*/ 	.word	0x000000ff
        /*01f0*/ 	.word	0x000000d0
        /*01f4*/ 	.short	0x0100
        /*01f6*/ 	.byte	0x05
	.zero		1


	//   ....[14]....
        /*01f8*/ 	.word	0x000006f0
        /*01fc*/ 	.word	0x000000ff
        /*0200*/ 	.word	0x00000038
        /*0204*/ 	.short	0x0100
        /*0206*/ 	.byte	0x05
	.zero		1


	//   ....[15]....
        /*0208*/ 	.word	0x00000700
        /*020c*/ 	.word	0x000000ff
        /*0210*/ 	.word	0x000000d8
        /*0214*/ 	.short	0x0100
        /*0216*/ 	.byte	0x05
	.zero		1


	//   ....[16]....
        /*0218*/ 	.word	0x00000710
        /*021c*/ 	.word	0x000000ff
        /*0220*/ 	.word	0x00000040
        /*0224*/ 	.short	0x0100
        /*0226*/ 	.byte	0x05
	.zero		1


	//   ....[17]....
        /*0228*/ 	.word	0x00000720
        /*022c*/ 	.word	0x000000ff
        /*0230*/ 	.word	0x000000e0
        /*0234*/ 	.short	0x0100
        /*0236*/ 	.byte	0x05
	.zero		1


	//   ....[18]....
        /*0238*/ 	.word	0x00000730
        /*023c*/ 	.word	0x000000ff
        /*0240*/ 	.word	0x00000048
        /*0244*/ 	.short	0x0100
        /*0246*/ 	.byte	0x05
	.zero		1


	//   ....[19]....
        /*0248*/ 	.word	0x00000740
        /*024c*/ 	.word	0x000000ff
        /*0250*/ 	.word	0x000000e8
        /*0254*/ 	.short	0x0100
        /*0256*/ 	.byte	0x05
	.zero		1


	//   ....[20]....
        /*0258*/ 	.word	0x00000750
        /*025c*/ 	.word	0x000000ff
        /*0260*/ 	.word	0x00000050
        /*0264*/ 	.short	0x0100
        /*0266*/ 	.byte	0x05
	.zero		1


	//   ....[21]....
        /*0268*/ 	.word	0x00000760
        /*026c*/ 	.word	0x000000ff
        /*0270*/ 	.word	0x000000f0
        /*0274*/ 	.short	0x0100
        /*0276*/ 	.byte	0x05
	.zero		1


	//   ....[22]....
        /*0278*/ 	.word	0x00000770
        /*027c*/ 	.word	0x000000ff
        /*0280*/ 	.word	0x00000058
        /*0284*/ 	.short	0x0100
        /*0286*/ 	.byte	0x05
	.zero		1


	//   ....[23]....
        /*0288*/ 	.word	0x00000780
        /*028c*/ 	.word	0x000000ff
        /*0290*/ 	.word	0x000000f8
        /*0294*/ 	.short	0x0100
        /*0296*/ 	.byte	0x05
	.zero		1


	//   ....[24]....
        /*0298*/ 	.word	0x00000790
        /*029c*/ 	.word	0x000000ff
        /*02a0*/ 	.word	0x00000060
        /*02a4*/ 	.short	0x0100
        /*02a6*/ 	.byte	0x05
	.zero		1


	//   ....[25]....
        /*02a8*/ 	.word	0x000007a0
        /*02ac*/ 	.word	0x000000ff
        /*02b0*/ 	.word	0x00000100
        /*02b4*/ 	.short	0x0100
        /*02b6*/ 	.byte	0x05
	.zero		1


	//   ....[26]....
        /*02b8*/ 	.word	0x000007b0
        /*02bc*/ 	.word	0x000000ff
        /*02c0*/ 	.word	0x00000068
        /*02c4*/ 	.short	0x0100
        /*02c6*/ 	.byte	0x05
	.zero		1


	//   ....[27]....
        /*02c8*/ 	.word	0x000007c0
        /*02cc*/ 	.word	0x000000ff
        /*02d0*/ 	.word	0x00000108
        /*02d4*/ 	.short	0x0100
        /*02d6*/ 	.byte	0x05
	.zero		1


	//   ....[28]....
        /*02d8*/ 	.word	0x000007d0
        /*02dc*/ 	.word	0x000000ff
        /*02e0*/ 	.word	0x00000070
        /*02e4*/ 	.short	0x0100
        /*02e6*/ 	.byte	0x05
	.zero		1


	//   ....[29]....
        /*02e8*/ 	.word	0x000007e0
        /*02ec*/ 	.word	0x000000ff
        /*02f0*/ 	.word	0x00000110
        /*02f4*/ 	.short	0x0100
        /*02f6*/ 	.byte	0x05
	.zero		1


	//   ....[30]....
        /*02f8*/ 	.word	0x000007f0
        /*02fc*/ 	.word	0x000000ff
        /*0300*/ 	.word	0x00000078
        /*0304*/ 	.short	0x0100
        /*0306*/ 	.byte	0x05
	.zero		1


	//   ....[31]....
        /*0308*/ 	.word	0x00000800
        /*030c*/ 	.word	0x000000ff
        /*0310*/ 	.word	0x00000118
        /*0314*/ 	.short	0x0100
        /*0316*/ 	.byte	0x05
	.zero		1


	//   ....[32]....
        /*0318*/ 	.word	0x00000810
        /*031c*/ 	.word	0x000000ff
        /*0320*/ 	.word	0x00000080
        /*0324*/ 	.short	0x0100
        /*0326*/ 	.byte	0x05
	.zero		1


	//   ....[33]....
        /*0328*/ 	.word	0x00000820
        /*032c*/ 	.word	0x000000ff
        /*0330*/ 	.word	0x00000120
        /*0334*/ 	.short	0x0100
        /*0336*/ 	.byte	0x05
	.zero		1


	//   ....[34]....
        /*0338*/ 	.word	0x00000830
        /*033c*/ 	.word	0x000000ff
        /*0340*/ 	.word	0x00000088
        /*0344*/ 	.short	0x0100
        /*0346*/ 	.byte	0x05
	.zero		1


	//   ....[35]....
        /*0348*/ 	.word	0x00000840
        /*034c*/ 	.word	0x000000ff
        /*0350*/ 	.word	0x00000128
        /*0354*/ 	.short	0x0100
        /*0356*/ 	.byte	0x05
	.zero		1


	//   ....[36]....
        /*0358*/ 	.word	0x00000850
        /*035c*/ 	.word	0x000000ff
        /*0360*/ 	.word	0x00000090
        /*0364*/ 	.short	0x0100
        /*0366*/ 	.byte	0x05
	.zero		1


	//   ....[37]....
        /*0368*/ 	.word	0x00000860
        /*036c*/ 	.word	0x000000ff
        /*0370*/ 	.word	0x00000130
        /*0374*/ 	.short	0x0100
        /*0376*/ 	.byte	0x05
	.zero		1


	//   ....[38]....
        /*0378*/ 	.word	0x00000870
        /*037c*/ 	.word	0x000000ff
        /*0380*/ 	.word	0x00000098
        /*0384*/ 	.short	0x0100
        /*0386*/ 	.byte	0x05
	.zero		1


	//   ....[39]....
        /*0388*/ 	.word	0x00000880
        /*038c*/ 	.word	0x000000ff
        /*0390*/ 	.word	0x00000138
        /*0394*/ 	.short	0x0100
        /*0396*/ 	.byte	0x05
	.zero		1


	//   ....[40]....
        /*0398*/ 	.word	0x000009b0
        /*039c*/ 	.word	0x000000ff
        /*03a0*/ 	.word	0x00000140
        /*03a4*/ 	.short	0x0100
        /*03a6*/ 	.byte	0x07
	.zero		1


	//   ....[41]....
        /*03a8*/ 	.word	0x000009c0
        /*03ac*/ 	.word	0x000000ff
        /*03b0*/ 	.word	0x00000158
        /*03b4*/ 	.short	0x0100
        /*03b6*/ 	.byte	0x07
	.zero		1


	//   ....[42]....
        /*03b8*/ 	.word	0x000009d0
        /*03bc*/ 	.word	0x000000ff
        /*03c0*/ 	.word	0x00000148
        /*03c4*/ 	.short	0x0100
        /*03c6*/ 	.byte	0x07
	.zero		1


	//   ....[43]....
        /*03c8*/ 	.word	0x000009e0
        /*03cc*/ 	.word	0x000000ff
        /*03d0*/ 	.word	0x00000160
        /*03d4*/ 	.short	0x0100
        /*03d6*/ 	.byte	0x07
	.zero		1


	//   ....[44]....
        /*03d8*/ 	.word	0x000009f0
        /*03dc*/ 	.word	0x000000ff
        /*03e0*/ 	.word	0x00000150
        /*03e4*/ 	.short	0x0100
        /*03e6*/ 	.byte	0x07
	.zero		1


	//   ....[45]....
        /*03e8*/ 	.word	0x00000a00
        /*03ec*/ 	.word	0x000000ff
        /*03f0*/ 	.word	0x00000168
        /*03f4*/ 	.short	0x0100
        /*03f6*/ 	.byte	0x07
	.zero		1


	//   ....[46]....
        /*03f8*/ 	.word	0x00000ae0
        /*03fc*/ 	.word	0x000000ff
        /*0400*/ 	.word	0x00000170
        /*0404*/ 	.short	0x0100
        /*0406*/ 	.byte	0x05
	.zero		1


	//   ....[47]....
        /*0408*/ 	.word	0x00000af0
        /*040c*/ 	.word	0x000000ff
        /*0410*/ 	.word	0x00000178
        /*0414*/ 	.short	0x0100
        /*0416*/ 	.byte	0x05
	.zero		1


	//   ....[48]....
        /*0418*/ 	.word	0x00000c20
        /*041c*/ 	.word	0x000000ff
        /*0420*/ 	.word	0x00000180
        /*0424*/ 	.short	0x0100
        /*0426*/ 	.byte	0x05
	.zero		1


	//   ....[49]....
        /*0428*/ 	.word	0x00000c30
        /*042c*/ 	.word	0x000000ff
        /*0430*/ 	.word	0x00000190
        /*0434*/ 	.short	0x0100
        /*0436*/ 	.byte	0x05
	.zero		1


	//   ....[50]....
        /*0438*/ 	.word	0x00000c40
        /*043c*/ 	.word	0x000000ff
        /*0440*/ 	.word	0x00000188
        /*0444*/ 	.short	0x0100
        /*0446*/ 	.byte	0x05
	.zero		1


	//   ....[51]....
        /*0448*/ 	.word	0x00000c50
        /*044c*/ 	.word	0x000000ff
        /*0450*/ 	.word	0x00000198
        /*0454*/ 	.short	0x0100
        /*0456*/ 	.byte	0x05
	.zero		1


	//   ....[52]....
        /*0458*/ 	.word	0x00000d70
        /*045c*/ 	.word	0x000000ff
        /*0460*/ 	.word	0x000001a0
        /*0464*/ 	.short	0x0100
        /*0466*/ 	.byte	0x07
	.zero		1


	//   ....[53]....
        /*0468*/ 	.word	0x00000d80
        /*046c*/ 	.word	0x000000ff
        /*0470*/ 	.word	0x000001c0
        /*0474*/ 	.short	0x0100
        /*0476*/ 	.byte	0x07
	.zero		1


	//   ....[54]....
        /*0478*/ 	.word	0x00000d90
        /*047c*/ 	.word	0x000000ff
        /*0480*/ 	.word	0x000001a8
        /*0484*/ 	.short	0x0100
        /*0486*/ 	.byte	0x07
	.zero		1


	//   ....[55]....
        /*0488*/ 	.word	0x00000da0
        /*048c*/ 	.word	0x000000ff
        /*0490*/ 	.word	0x000001c8
        /*0494*/ 	.short	0x0100
        /*0496*/ 	.byte	0x07
	.zero		1


	//   ....[56]....
        /*0498*/ 	.word	0x00000db0
        /*049c*/ 	.word	0x000000ff
        /*04a0*/ 	.word	0x000001b0
        /*04a4*/ 	.short	0x0100
        /*04a6*/ 	.byte	0x07
	.zero		1


	//   ....[57]....
        /*04a8*/ 	.word	0x00000dc0
        /*04ac*/ 	.word	0x000000ff
        /*04b0*/ 	.word	0x000001d0
        /*04b4*/ 	.short	0x0100
        /*04b6*/ 	.byte	0x07
	.zero		1


	//   ....[58]....
        /*04b8*/ 	.word	0x00000dd0
        /*04bc*/ 	.word	0x000000ff
        /*04c0*/ 	.word	0x000001b8
        /*04c4*/ 	.short	0x0100
        /*04c6*/ 	.byte	0x07
	.zero		1


	//   ....[59]....
        /*04c8*/ 	.word	0x00000de0
        /*04cc*/ 	.word	0x000000ff
        /*04d0*/ 	.word	0x000001d8
        /*04d4*/ 	.short	0x0100
        /*04d6*/ 	.byte	0x07
	.zero		1


	//   ....[60]....
        /*04d8*/ 	.word	0x00000ed0
        /*04dc*/ 	.word	0x000000ff
        /*04e0*/ 	.word	0x000001e0
        /*04e4*/ 	.short	0x0100
        /*04e6*/ 	.byte	0x05
	.zero		1


	//   ....[61]....
        /*04e8*/ 	.word	0x00000ee0
        /*04ec*/ 	.word	0x000000ff
        /*04f0*/ 	.word	0x000001f0
        /*04f4*/ 	.short	0x0100
        /*04f6*/ 	.byte	0x05
	.zero		1


	//   ....[62]....
        /*04f8*/ 	.word	0x00000ef0
        /*04fc*/ 	.word	0x000000ff
        /*0500*/ 	.word	0x000001e8
        /*0504*/ 	.short	0x0100
        /*0506*/ 	.byte	0x05
	.zero		1


	//   ....[63]....
        /*0508*/ 	.word	0x00000f00
        /*050c*/ 	.word	0x000000ff
        /*0510*/ 	.word	0x000001f8
        /*0514*/ 	.short	0x0100
        /*0516*/ 	.byte	0x05
	.zero		1


	//   ....[64]....
        /*0518*/ 	.word	0x00000ff0
        /*051c*/ 	.word	0x000000ff
        /*0520*/ 	.word	0x00000200
        /*0524*/ 	.short	0x0100
        /*0526*/ 	.byte	0x04
	.zero		1


	//   ....[65]....
        /*0528*/ 	.word	0x000019f0
        /*052c*/ 	.word	0x00000003
        /*0530*/ 	.word	0x000001f0
        /*0534*/ 	.short	0x010a
        /*0536*/ 	.byte	0xff
	.zero		1


	//   ....[66]....
        /*0538*/ 	.word	0x00001a20
        /*053c*/ 	.word	0x00000003
        /*0540*/ 	.word	0x000001e0
        /*0544*/ 	.short	0x0101
        /*0546*/ 	.byte	0xff
	.zero		1


	//   ....[67]....
        /*0548*/ 	.word	0x00001b30
        /*054c*/ 	.word	0x000000ff
        /*0550*/ 	.word	0x000000a0
        /*0554*/ 	.short	0x010a
        /*0556*/ 	.byte	0x05
	.zero		1


	//   ....[68]....
        /*0558*/ 	.word	0x00001bf0
        /*055c*/ 	.word	0x000000ff
        /*0560*/ 	.word	0x000000a0
        /*0564*/ 	.short	0x010a
        /*0566*/ 	.byte	0x21
	.zero		1


	//   ....[69]....
        /*0568*/ 	.word	0x00001da0
        /*056c*/ 	.word	0x000000ff
        /*0570*/ 	.word	0x000000a0
        /*0574*/ 	.short	0x010a
        /*0576*/ 	.byte	0x08
	.zero		1


	//   ....[70]....
        /*0578*/ 	.word	0x00001ea0
        /*057c*/ 	.word	0x000000ff
        /*0580*/ 	.word	0x00000178
        /*0584*/ 	.short	0x0101
        /*0586*/ 	.byte	0x04
	.zero		1


	//   ....[71]....
        /*0588*/ 	.word	0x00001ec0
        /*058c*/ 	.word	0x000000ff
        /*0590*/ 	.word	0x000000a0
        /*0594*/ 	.short	0x010a
        /*0596*/ 	.byte	0x05
	.zero		1


	//   ....[72]....
        /*0598*/ 	.word	0x00001f40
        /*059c*/ 	.word	0x000000ff
        /*05a0*/ 	.word	0x000000a0
        /*05a4*/ 	.short	0x010a
        /*05a6*/ 	.byte	0x11
	.zero		1


	//   ....[73]....
        /*05a8*/ 	.word	0x000020d0
        /*05ac*/ 	.word	0x000000ff
        /*05b0*/ 	.word	0x000000a0
        /*05b4*/ 	.short	0x010a
        /*05b6*/ 	.byte	0x08
	.zero		1


	//   ....[74]....
        /*05b8*/ 	.word	0x00002220
        /*05bc*/ 	.word	0x00000002
        /*05c0*/ 	.word	0x00000180
        /*05c4*/ 	.short	0x010a
        /*05c6*/ 	.byte	0xff
	.zero		1


	//   ....[75]....
        /*05c8*/ 	.word	0x000022e0
        /*05cc*/ 	.word	0x00000002
        /*05d0*/ 	.word	0x00000000
        /*05d4*/ 	.short	0x0101
        /*05d6*/ 	.byte	0xff
	.zero		1


	//   ....[76]....
        /*05d8*/ 	.word	0x00002840
        /*05dc*/ 	.word	0x000000ff
        /*05e0*/ 	.word	0x00000000
        /*05e4*/ 	.short	0x010a
        /*05e6*/ 	.byte	0x05
	.zero		1


	//   ....[77]....
        /*05e8*/ 	.word	0x000028d0
        /*05ec*/ 	.word	0x000000ff
        /*05f0*/ 	.word	0x00000000
        /*05f4*/ 	.short	0x010a
        /*05f6*/ 	.byte	0x05
	.zero		1


	//   ....[78]....
        /*05f8*/ 	.word	0x00002960
        /*05fc*/ 	.word	0x000000ff
        /*0600*/ 	.word	0x00000000
        /*0604*/ 	.short	0x010a
        /*0606*/ 	.byte	0x05
	.zero		1


	//   ....[79]....
        /*0608*/ 	.word	0x000029f0
        /*060c*/ 	.word	0x000000ff
        /*0610*/ 	.word	0x00000000
        /*0614*/ 	.short	0x010a
        /*0616*/ 	.byte	0x05
	.zero		1


	//   ....[80]....
        /*0618*/ 	.word	0x00002a80
        /*061c*/ 	.word	0x000000ff
        /*0620*/ 	.word	0x00000000
        /*0624*/ 	.short	0x010a
        /*0626*/ 	.byte	0x05
	.zero		1


	//   ....[81]....
        /*0628*/ 	.word	0x00002b10
        /*062c*/ 	.word	0x000000ff
        /*0630*/ 	.word	0x00000000
        /*0634*/ 	.short	0x010a
        /*0636*/ 	.byte	0x05
	.zero		1


	//   ....[82]....
        /*0638*/ 	.word	0x00002ba0
        /*063c*/ 	.word	0x000000ff
        /*0640*/ 	.word	0x00000000
        /*0644*/ 	.short	0x010a
        /*0646*/ 	.byte	0x05
	.zero		1


	//   ....[83]....
        /*0648*/ 	.word	0x00002c30
        /*064c*/ 	.word	0x000000ff
        /*0650*/ 	.word	0x00000000
        /*0654*/ 	.short	0x010a
        /*0656*/ 	.byte	0x05
	.zero		1


	//   ....[84]....
        /*0658*/ 	.word	0x00002cc0
        /*065c*/ 	.word	0x000000ff
        /*0660*/ 	.word	0x00000000
        /*0664*/ 	.short	0x010a
        /*0666*/ 	.byte	0x05
	.zero		1


	//   ....[85]....
        /*0668*/ 	.word	0x00002d50
        /*066c*/ 	.word	0x000000ff
        /*0670*/ 	.word	0x00000000
        /*0674*/ 	.short	0x010a
        /*0676*/ 	.byte	0x05
	.zero		1


	//   ....[86]....
        /*0678*/ 	.word	0x00002de0
        /*067c*/ 	.word	0x000000ff
        /*0680*/ 	.word	0x00000000
        /*0684*/ 	.short	0x010a
        /*0686*/ 	.byte	0x05
	.zero		1


	//   ....[87]....
        /*0688*/ 	.word	0x00002e70
        /*068c*/ 	.word	0x000000ff
        /*0690*/ 	.word	0x00000000
        /*0694*/ 	.short	0x010a
        /*0696*/ 	.byte	0x05
	.zero		1


	//   ....[88]....
        /*0698*/ 	.word	0x00002f00
        /*069c*/ 	.word	0x000000ff
        /*06a0*/ 	.word	0x00000000
        /*06a4*/ 	.short	0x010a
        /*06a6*/ 	.byte	0x05
	.zero		1


	//   ....[89]....
        /*06a8*/ 	.word	0x00002f90
        /*06ac*/ 	.word	0x000000ff
        /*06b0*/ 	.word	0x00000000
        /*06b4*/ 	.short	0x010a
        /*06b6*/ 	.byte	0x05
	.zero		1


	//   ....[90]....
        /*06b8*/ 	.word	0x00003020
        /*06bc*/ 	.word	0x000000ff
        /*06c0*/ 	.word	0x00000000
        /*06c4*/ 	.short	0x010a
        /*06c6*/ 	.byte	0x05
	.zero		1


	//   ....[91]....
        /*06c8*/ 	.word	0x000030b0
        /*06cc*/ 	.word	0x000000ff
        /*06d0*/ 	.word	0x00000000
        /*06d4*/ 	.short	0x010a
        /*06d6*/ 	.byte	0x05
	.zero		1


	//   ....[92]....
        /*06d8*/ 	.word	0x00003140
        /*06dc*/ 	.word	0x000000ff
        /*06e0*/ 	.word	0x00000000
        /*06e4*/ 	.short	0x010a
        /*06e6*/ 	.byte	0x05
	.zero		1


	//   ....[93]....
        /*06e8*/ 	.word	0x000031d0
        /*06ec*/ 	.word	0x000000ff
        /*06f0*/ 	.word	0x00000000
        /*06f4*/ 	.short	0x010a
        /*06f6*/ 	.byte	0x05
	.zero		1


	//   ....[94]....
        /*06f8*/ 	.word	0x00003260
        /*06fc*/ 	.word	0x000000ff
        /*0700*/ 	.word	0x00000000
        /*0704*/ 	.short	0x010a
        /*0706*/ 	.byte	0x05
	.zero		1


	//   ....[95]....
        /*0708*/ 	.word	0x00003300
        /*070c*/ 	.word	0x00000000
        /*0710*/ 	.word	0x00000000
        /*0714*/ 	.short	0x010a
        /*0716*/ 	.byte	0xff
	.zero		1


	//   ....[96]....
        /*0718*/ 	.word	0x00003430
        /*071c*/ 	.word	0x00000000
        /*0720*/ 	.word	0x000001e0
        /*0724*/ 	.short	0x010a
        /*0726*/ 	.byte	0xff
	.zero		1


	//   ....[97]....
        /*0728*/ 	.word	0x000034a0
        /*072c*/ 	.word	0x00000004
        /*0730*/ 	.word	0x00000000
        /*0734*/ 	.short	0x0101
        /*0736*/ 	.byte	0xff
	.zero		1


	//   ....[98]....
        /*0738*/ 	.word	0x000034c0
        /*073c*/ 	.word	0x000000ff
        /*0740*/ 	.word	0x00000190
        /*0744*/ 	.short	0x010a
        /*0746*/ 	.byte	0x05
	.zero		1


	//   ....[99]....
        /*0748*/ 	.word	0x000035e0
        /*074c*/ 	.word	0x00000000
        /*0750*/ 	.word	0x00000180
        /*0754*/ 	.short	0x010a
        /*0756*/ 	.byte	0xff
	.zero		1


	//   ....[100]....
        /*0758*/ 	.word	0x000036e0
        /*075c*/ 	.word	0x00000000
        /*0760*/ 	.word	0x00000000
        /*0764*/ 	.short	0x0101
        /*0766*/ 	.byte	0xff
	.zero		1


	//   ....[101]....
        /*0768*/ 	.word	0x00003770
        /*076c*/ 	.word	0x000000ff
        /*0770*/ 	.word	0x00000190
        /*0774*/ 	.short	0x0106
        /*0776*/ 	.byte	0x05
	.zero		1


	//   ....[102]....
        /*0778*/ 	.word	0x00003790
        /*077c*/ 	.word	0x000000ff
        /*0780*/ 	.word	0x00000190
        /*0784*/ 	.short	0x010a
        /*0786*/ 	.byte	0x05
	.zero		1


	//   ....[103]....
        /*0788*/ 	.word	0x00003820
        /*078c*/ 	.word	0x000000ff
        /*0790*/ 	.word	0x00000190
        /*0794*/ 	.short	0x0106
        /*0796*/ 	.byte	0x04
	.zero		1


	//   ....[104]....
        /*0798*/ 	.word	0x00003860
        /*079c*/ 	.word	0x00000000
        /*07a0*/ 	.word	0x00000190
        /*07a4*/ 	.short	0x010a
        /*07a6*/ 	.byte	0xff
	.zero		1


	//   ....[105]....
        /*07a8*/ 	.word	0x00003aa0
        /*07ac*/ 	.word	0x000000ff
        /*07b0*/ 	.word	0x00000008
        /*07b4*/ 	.short	0x010a
        /*07b6*/ 	.byte	0x04
	.zero		1


	//   ....[106]....
        /*07b8*/ 	.word	0x00003ac0
        /*07bc*/ 	.word	0x000000ff
        /*07c0*/ 	.word	0x00000008
        /*07c4*/ 	.short	0x010a
        /*07c6*/ 	.byte	0x04
	.zero		1


	//   ....[107]....
        /*07c8*/ 	.word	0x00003c50
        /*07cc*/ 	.word	0x000000ff
        /*07d0*/ 	.word	0x00000008
        /*07d4*/ 	.short	0x010a
        /*07d6*/ 	.byte	0x04
	.zero		1


	//   ....[108]....
        /*07d8*/ 	.word	0x00003c70
        /*07dc*/ 	.word	0x000000ff
        /*07e0*/ 	.word	0x00000008
        /*07e4*/ 	.short	0x010a
        /*07e6*/ 	.byte	0x04
	.zero		1


	//   ....[109]....
        /*07e8*/ 	.word	0x00003d30
        /*07ec*/ 	.word	0x000000ff
        /*07f0*/ 	.word	0x00000000
        /*07f4*/ 	.short	0x0101
        /*07f6*/ 	.byte	0x05
	.zero		1


	//   ....[110]....
        /*07f8*/ 	.word	0x00004030
        /*07fc*/ 	.word	0x00000000
        /*0800*/ 	.word	0x00000180
        /*0804*/ 	.short	0x010a
        /*0806*/ 	.byte	0xff
	.zero		1


	//   ....[111]....
        /*0808*/ 	.word	0x000040f0
        /*080c*/ 	.word	0x00000000
        /*0810*/ 	.word	0x00000000
        /*0814*/ 	.short	0x0101
        /*0816*/ 	.byte	0xff
	.zero		1


	//   ....[112]....
        /*0818*/ 	.word	0x000041b0
        /*081c*/ 	.word	0x000000ff
        /*0820*/ 	.word	0x00000000
        /*0824*/ 	.short	0x010a
        /*0826*/ 	.byte	0x05
	.zero		1


	//   ....[113]....
        /*0828*/ 	.word	0x000041c0
        /*082c*/ 	.word	0x000000ff
        /*0830*/ 	.word	0x000001c0
        /*0834*/ 	.short	0x010a
        /*0836*/ 	.byte	0x13
	.zero		1


	//   ....[114]....
        /*0838*/ 	.word	0x00004270
        /*083c*/ 	.word	0x000000ff
        /*0840*/ 	.word	0x00000000
        /*0844*/ 	.short	0x010a
        /*0846*/ 	.byte	0x07
	.zero		1


	//   ....[115]....
        /*0848*/ 	.word	0x000043b0
        /*084c*/ 	.word	0x000000ff
        /*0850*/ 	.word	0x00000000
        /*0854*/ 	.short	0x010a
        /*0856*/ 	.byte	0x1a
	.zero		1


	//   ....[116]....
        /*0858*/ 	.word	0x00004600
        /*085c*/ 	.word	0x000000ff
        /*0860*/ 	.word	0x00000000
        /*0864*/ 	.short	0x010a
        /*0866*/ 	.byte	0x06
	.zero		1


	//   ....[117]....
        /*0868*/ 	.word	0x00004690
        /*086c*/ 	.word	0x000000ff
        /*0870*/ 	.word	0x00000000
        /*0874*/ 	.short	0x010a
        /*0876*/ 	.byte	0x06
	.zero		1


	//   ....[118]....
        /*0878*/ 	.word	0x00004720
        /*087c*/ 	.word	0x000000ff
        /*0880*/ 	.word	0x00000000
        /*0884*/ 	.short	0x010a
        /*0886*/ 	.byte	0x06
	.zero		1


	//   ....[119]....
        /*0888*/ 	.word	0x000047c0
        /*088c*/ 	.word	0x00000000
        /*0890*/ 	.word	0x00000000
        /*0894*/ 	.short	0x010a
        /*0896*/ 	.byte	0xff
	.zero		1


	//   ....[120]....
        /*0898*/ 	.word	0x00004800
        /*089c*/ 	.word	0x00000000
        /*08a0*/ 	.word	0x00000000
        /*08a4*/ 	.short	0x010a
        /*08a6*/ 	.byte	0xff
	.zero		1


	//   ....[121]....
        /*08a8*/ 	.word	0x00004870
        /*08ac*/ 	.word	0x000000ff
        /*08b0*/ 	.word	0x00000000
        /*08b4*/ 	.short	0x0101
        /*08b6*/ 	.byte	0x05
	.zero		1


	//   ....[122]....
        /*08b8*/ 	.word	0x000048b0
        /*08bc*/ 	.word	0x000000ff
        /*08c0*/ 	.word	0x00000200
        /*08c4*/ 	.short	0x010a
        /*08c6*/ 	.byte	0x0b
	.zero		1


	//   ....[123]....
        /*08c8*/ 	.word	0x00004910
        /*08cc*/ 	.word	0x000000ff
        /*08d0*/ 	.word	0x00000000
        /*08d4*/ 	.short	0x0101
        /*08d6*/ 	.byte	0x05
	.zero		1


	//   ....[124]....
        /*08d8*/ 	.word	0x00004d40
        /*08dc*/ 	.word	0x00000000
        /*08e0*/ 	.word	0x00000180
        /*08e4*/ 	.short	0x010a
        /*08e6*/ 	.byte	0xff
	.zero		1


	//   ....[125]....
        /*08e8*/ 	.word	0x00004e00
        /*08ec*/ 	.word	0x00000000
        /*08f0*/ 	.word	0x00000000
        /*08f4*/ 	.short	0x0101
        /*08f6*/ 	.byte	0xff
	.zero		1


	//   ....[126]....
        /*08f8*/ 	.word	0x00005120
        /*08fc*/ 	.word	0x000000ff
        /*0900*/ 	.word	0x00000178
        /*0904*/ 	.short	0x010a
        /*0906*/ 	.byte	0x07
	.zero		1


	//   ....[127]....
        /*0908*/ 	.word	0x00005310
        /*090c*/ 	.word	0x000000ff
        /*0910*/ 	.word	0x00000158
        /*0914*/ 	.short	0x010a
        /*0916*/ 	.byte	0x07
	.zero		1


	//   ....[128]....
        /*0918*/ 	.word	0x00005500
        /*091c*/ 	.word	0x000000ff
        /*0920*/ 	.word	0x00000140
        /*0924*/ 	.short	0x010b
        /*0926*/ 	.byte	0x07
	.zero		1


	//   ....[129]....
        /*0928*/ 	.word	0x00005510
        /*092c*/ 	.word	0x000000ff
        /*0930*/ 	.word	0x00000000
        /*0934*/ 	.short	0x0101
        /*0936*/ 	.byte	0x0e
	.zero		1


	//   ....[130]....
        /*0938*/ 	.word	0x00005520
        /*093c*/ 	.word	0x000000ff
        /*0940*/ 	.word	0x00000160
        /*0944*/ 	.short	0x010a
        /*0946*/ 	.byte	0x07
	.zero		1


	//   ....[131]....
        /*0948*/ 	.word	0x00005750
        /*094c*/ 	.word	0x000000ff
        /*0950*/ 	.word	0x00000148
        /*0954*/ 	.short	0x010b
        /*0956*/ 	.byte	0x07
	.zero		1


	//   ....[132]....
        /*0958*/ 	.word	0x000057c0
        /*095c*/ 	.word	0x000000ff
        /*0960*/ 	.word	0x00000000
        /*0964*/ 	.short	0x0101
        /*0966*/ 	.byte	0x0e
	.zero		1


	//   ....[133]....
        /*0968*/ 	.word	0x00005800
        /*096c*/ 	.word	0x000000ff
        /*0970*/ 	.word	0x00000168
        /*0974*/ 	.short	0x010a
        /*0976*/ 	.byte	0x07
	.zero		1


	//   ....[134]....
        /*0978*/ 	.word	0x00005a30
        /*097c*/ 	.word	0x000000ff
        /*0980*/ 	.word	0x00000150
        /*0984*/ 	.short	0x010b
        /*0986*/ 	.byte	0x07
	.zero		1


	//   ....[135]....
        /*0988*/ 	.word	0x00005a50
        /*098c*/ 	.word	0x000000ff
        /*0990*/ 	.word	0x00000000
        /*0994*/ 	.short	0x0101
        /*0996*/ 	.byte	0x0d
	.zero		1


	//   ....[136]....
        /*0998*/ 	.word	0x00005a80
        /*099c*/ 	.word	0x000000ff
        /*09a0*/ 	.word	0x00000158
        /*09a4*/ 	.short	0x010a
        /*09a6*/ 	.byte	0x07
	.zero		1


	//   ....[137]....
        /*09a8*/ 	.word	0x00005aa0
        /*09ac*/ 	.word	0x000000ff
        /*09b0*/ 	.word	0x00000160
        /*09b4*/ 	.short	0x010a
        /*09b6*/ 	.byte	0x07
	.zero		1


	//   ....[138]....
        /*09b8*/ 	.word	0x00005ae0
        /*09bc*/ 	.word	0x00000000
        /*09c0*/ 	.word	0x00000168
        /*09c4*/ 	.short	0x010a
        /*09c6*/ 	.byte	0xff
	.zero		1


	//   ....[139]....
        /*09c8*/ 	.word	0x00005e20
        /*09cc*/ 	.word	0x00000000
        /*09d0*/ 	.word	0x00000180
        /*09d4*/ 	.short	0x010a
        /*09d6*/ 	.byte	0xff
	.zero		1


	//   ....[140]....
        /*09d8*/ 	.word	0x00005f30
        /*09dc*/ 	.word	0x00000000
        /*09e0*/ 	.word	0x00000000
        /*09e4*/ 	.short	0x0101
        /*09e6*/ 	.byte	0xff
	.zero		1


	//   ....[141]....
        /*09e8*/ 	.word	0x00006910
        /*09ec*/ 	.word	0x00000005
        /*09f0*/ 	.word	0x00000140
        /*09f4*/ 	.short	0x010a
        /*09f6*/ 	.byte	0xff
	.zero		1


	//   ....[142]....
        /*09f8*/ 	.word	0x00006960
        /*09fc*/ 	.word	0x00000067
        /*0a00*/ 	.word	0x000001a0
        /*0a04*/ 	.short	0x010a
        /*0a06*/ 	.byte	0xff
	.zero		1


	//   ....[143]....
        /*0a08*/ 	.word	0x00006a80
        /*0a0c*/ 	.word	0x00000005
        /*0a10*/ 	.word	0x00000140
        /*0a14*/ 	.short	0x010a
        /*0a16*/ 	.byte	0xff
	.zero		1


	//   ....[144]....
        /*0a18*/ 	.word	0x00006ba0
        /*0a1c*/ 	.word	0x00000000
        /*0a20*/ 	.word	0x00000000
        /*0a24*/ 	.short	0x0101
        /*0a26*/ 	.byte	0xff
	.zero		1


	//   ....[145]....
        /*0a28*/ 	.word	0x00006c20
        /*0a2c*/ 	.word	0x00000067
        /*0a30*/ 	.word	0x000001a0
        /*0a34*/ 	.short	0x010a
        /*0a36*/ 	.byte	0xff
	.zero		1


	//   ....[146]....
        /*0a38*/ 	.word	0x00007860
        /*0a3c*/ 	.word	0x00000004
        /*0a40*/ 	.word	0x00000140
        /*0a44*/ 	.short	0x010a
        /*0a46*/ 	.byte	0xff
	.zero		1


	//   ....[147]....
        /*0a48*/ 	.word	0x00007920
        /*0a4c*/ 	.word	0x00000004
        /*0a50*/ 	.word	0x00000140
        /*0a54*/ 	.short	0x010a
        /*0a56*/ 	.byte	0xff
	.zero		1


	//   ....[148]....
        /*0a58*/ 	.word	0x00007a60
        /*0a5c*/ 	.word	0x00000003
        /*0a60*/ 	.word	0x00000000
        /*0a64*/ 	.short	0x0101
        /*0a66*/ 	.byte	0xff
	.zero		1


	//   ....[149]....
        /*0a68*/ 	.word	0x000086d0
        /*0a6c*/ 	.word	0x00000003
        /*0a70*/ 	.word	0x00000140
        /*0a74*/ 	.short	0x010a
        /*0a76*/ 	.byte	0xff
	.zero		1


	//   ....[150]....
        /*0a78*/ 	.word	0x00008790
        /*0a7c*/ 	.word	0x00000003
        /*0a80*/ 	.word	0x00000140
        /*0a84*/ 	.short	0x010a
        /*0a86*/ 	.byte	0xff
	.zero		1


	//   ....[151]....
        /*0a88*/ 	.word	0x000088d0
        /*0a8c*/ 	.word	0x00000003
        /*0a90*/ 	.word	0x00000000
        /*0a94*/ 	.short	0x0101
        /*0a96*/ 	.byte	0xff
	.zero		1


	//   ....[152]....
        /*0a98*/ 	.word	0x00008ba0
        /*0a9c*/ 	.word	0x00000067
        /*0aa0*/ 	.word	0x00000000
        /*0aa4*/ 	.short	0x0101
        /*0aa6*/ 	.byte	0xff
	.zero		1


	//   ....[153]....
        /*0aa8*/ 	.word	0x00009680
        /*0aac*/ 	.word	0x00000003
        /*0ab0*/ 	.word	0x000001f0
        /*0ab4*/ 	.short	0x010a
        /*0ab6*/ 	.byte	0xff
	.zero		1


	//   ....[154]....
        /*0ab8*/ 	.word	0x000096e0
        /*0abc*/ 	.word	0x00000002
        /*0ac0*/ 	.word	0x000000a0
        /*0ac4*/ 	.short	0x010a
        /*0ac6*/ 	.byte	0xff
	.zero		1


	//   ....[155]....
        /*0ac8*/ 	.word	0x00009740
        /*0acc*/ 	.word	0x00000002
        /*0ad0*/ 	.word	0x000000a0
        /*0ad4*/ 	.short	0x010a
        /*0ad6*/ 	.byte	0xff
	.zero		1


	//   ....[156]....
        /*0ad8*/ 	.word	0x00009790
        /*0adc*/ 	.word	0x00000002
        /*0ae0*/ 	.word	0x00000180
        /*0ae4*/ 	.short	0x010a
        /*0ae6*/ 	.byte	0xff
	.zero		1


	//   ....[157]....
        /*0ae8*/ 	.word	0x000097f0
        /*0aec*/ 	.word	0x00000000
        /*0af0*/ 	.word	0x00000000
        /*0af4*/ 	.short	0x010a
        /*0af6*/ 	.byte	0xff
	.zero		1


	//   ....[158]....
        /*0af8*/ 	.word	0x00009850
        /*0afc*/ 	.word	0x00000000
        /*0b00*/ 	.word	0x00000000
        /*0b04*/ 	.short	0x010a
        /*0b06*/ 	.byte	0xff
	.zero		1


	//   ....[159]....
        /*0b08*/ 	.word	0x000098b0
        /*0b0c*/ 	.word	0x00000000
        /*0b10*/ 	.word	0x00000000
        /*0b14*/ 	.short	0x010a
        /*0b16*/ 	.byte	0xff
	.zero		1


	//   ....[160]....
        /*0b18*/ 	.word	0x00009910
        /*0b1c*/ 	.word	0x00000000
        /*0b20*/ 	.word	0x00000000
        /*0b24*/ 	.short	0x010a
        /*0b26*/ 	.byte	0xff
	.zero		1


	//   ....[161]....
        /*0b28*/ 	.word	0x00009970
        /*0b2c*/ 	.word	0x00000000
        /*0b30*/ 	.word	0x00000000
        /*0b34*/ 	.short	0x010a
        /*0b36*/ 	.byte	0xff
	.zero		1


	//   ....[162]....
        /*0b38*/ 	.word	0x000099d0
        /*0b3c*/ 	.word	0x00000000
        /*0b40*/ 	.word	0x00000000
        /*0b44*/ 	.short	0x010a
        /*0b46*/ 	.byte	0xff
	.zero		1


	//   ....[163]....
        /*0b48*/ 	.word	0x00009a30
        /*0b4c*/ 	.word	0x00000000
        /*0b50*/ 	.word	0x00000000
        /*0b54*/ 	.short	0x010a
        /*0b56*/ 	.byte	0xff
	.zero		1


	//   ....[164]....
        /*0b58*/ 	.word	0x00009a90
        /*0b5c*/ 	.word	0x00000000
        /*0b60*/ 	.word	0x00000000
        /*0b64*/ 	.short	0x010a
        /*0b66*/ 	.byte	0xff
	.zero		1


	//   ....[165]....
        /*0b68*/ 	.word	0x00009af0
        /*0b6c*/ 	.word	0x00000000
        /*0b70*/ 	.word	0x00000000
        /*0b74*/ 	.short	0x010a
        /*0b76*/ 	.byte	0xff
	.zero		1


	//   ....[166]....
        /*0b78*/ 	.word	0x00009b50
        /*0b7c*/ 	.word	0x00000000
        /*0b80*/ 	.word	0x00000000
        /*0b84*/ 	.short	0x010a
        /*0b86*/ 	.byte	0xff
	.zero		1


	//   ....[167]....
        /*0b88*/ 	.word	0x00009bb0
        /*0b8c*/ 	.word	0x00000000
        /*0b90*/ 	.word	0x00000000
        /*0b94*/ 	.short	0x010a
        /*0b96*/ 	.byte	0xff
	.zero		1


	//   ....[168]....
        /*0b98*/ 	.word	0x00009c10
        /*0b9c*/ 	.word	0x00000000
        /*0ba0*/ 	.word	0x00000000
        /*0ba4*/ 	.short	0x010a
        /*0ba6*/ 	.byte	0xff
	.zero		1


	//   ....[169]....
        /*0ba8*/ 	.word	0x00009c70
        /*0bac*/ 	.word	0x00000000
        /*0bb0*/ 	.word	0x00000000
        /*0bb4*/ 	.short	0x010a
        /*0bb6*/ 	.byte	0xff
	.zero		1


	//   ....[170]....
        /*0bb8*/ 	.word	0x00009cd0
        /*0bbc*/ 	.word	0x00000000
        /*0bc0*/ 	.word	0x00000000
        /*0bc4*/ 	.short	0x010a
        /*0bc6*/ 	.byte	0xff
	.zero		1


	//   ....[171]....
        /*0bc8*/ 	.word	0x00009d30
        /*0bcc*/ 	.word	0x00000000
        /*0bd0*/ 	.word	0x00000000
        /*0bd4*/ 	.short	0x010a
        /*0bd6*/ 	.byte	0xff
	.zero		1


	//   ....[172]....
        /*0bd8*/ 	.word	0x00009d90
        /*0bdc*/ 	.word	0x00000000
        /*0be0*/ 	.word	0x00000000
        /*0be4*/ 	.short	0x010a
        /*0be6*/ 	.byte	0xff
	.zero		1


	//   ....[173]....
        /*0be8*/ 	.word	0x00009df0
        /*0bec*/ 	.word	0x00000000
        /*0bf0*/ 	.word	0x00000000
        /*0bf4*/ 	.short	0x010a
        /*0bf6*/ 	.byte	0xff
	.zero		1


	//   ....[174]....
        /*0bf8*/ 	.word	0x00009e50
        /*0bfc*/ 	.word	0x00000000
        /*0c00*/ 	.word	0x00000000
        /*0c04*/ 	.short	0x010a
        /*0c06*/ 	.byte	0xff
	.zero		1


	//   ....[175]....
        /*0c08*/ 	.word	0x00009eb0
        /*0c0c*/ 	.word	0x00000000
        /*0c10*/ 	.word	0x00000000
        /*0c14*/ 	.short	0x010a
        /*0c16*/ 	.byte	0xff
	.zero		1


	//   ....[176]....
        /*0c18*/ 	.word	0x00009f00
        /*0c1c*/ 	.word	0x00000000
        /*0c20*/ 	.word	0x000001e0
        /*0c24*/ 	.short	0x010a
        /*0c26*/ 	.byte	0xff
	.zero		1


	//   ....[177]....
        /*0c28*/ 	.word	0x00009f60
        /*0c2c*/ 	.word	0x00000000
        /*0c30*/ 	.word	0x00000190
        /*0c34*/ 	.short	0x010a
        /*0c36*/ 	.byte	0xff
	.zero		1


	//   ....[178]....
        /*0c38*/ 	.word	0x00009fb0
        /*0c3c*/ 	.word	0x00000000
        /*0c40*/ 	.word	0x00000180
        /*0c44*/ 	.short	0x010a
        /*0c46*/ 	.byte	0xff
	.zero		1


	//   ....[179]....
        /*0c48*/ 	.word	0x0000a010
        /*0c4c*/ 	.word	0x00000000
        /*0c50*/ 	.word	0x00000190
        /*0c54*/ 	.short	0x010a
        /*0c56*/ 	.byte	0xff
	.zero		1


	//   ....[180]....
        /*0c58*/ 	.word	0x0000a070
        /*0c5c*/ 	.word	0x00000004
        /*0c60*/ 	.word	0x00000008
        /*0c64*/ 	.short	0x010a
        /*0c66*/ 	.byte	0xff
	.zero		1


	//   ....[181]....
        /*0c68*/ 	.word	0x0000a150
        /*0c6c*/ 	.word	0x00000002
        /*0c70*/ 	.word	0x00000008
        /*0c74*/ 	.short	0x010a
        /*0c76*/ 	.byte	0xff
	.zero		1


	//   ....[182]....
        /*0c78*/ 	.word	0x0000a1a0
        /*0c7c*/ 	.word	0x00000000
        /*0c80*/ 	.word	0x00000180
        /*0c84*/ 	.short	0x010a
        /*0c86*/ 	.byte	0xff
	.zero		1


	//   ....[183]....
        /*0c88*/ 	.word	0x0000a200
        /*0c8c*/ 	.word	0x00000000
        /*0c90*/ 	.word	0x000001c0
        /*0c94*/ 	.short	0x010a
        /*0c96*/ 	.byte	0xff
	.zero		1


	//   ....[184]....
        /*0c98*/ 	.word	0x0000a260
        /*0c9c*/ 	.word	0x00000000
        /*0ca0*/ 	.word	0x00000000
        /*0ca4*/ 	.short	0x010a
        /*0ca6*/ 	.byte	0xff
	.zero		1


	//   ....[185]....
        /*0ca8*/ 	.word	0x0000a2c0
        /*0cac*/ 	.word	0x00000000
        /*0cb0*/ 	.word	0x00000000
        /*0cb4*/ 	.short	0x010a
        /*0cb6*/ 	.byte	0xff
	.zero		1


	//   ....[186]....
        /*0cb8*/ 	.word	0x0000a320
        /*0cbc*/ 	.word	0x00000000
        /*0cc0*/ 	.word	0x00000000
        /*0cc4*/ 	.short	0x010a
        /*0cc6*/ 	.byte	0xff
	.zero		1


	//   ....[187]....
        /*0cc8*/ 	.word	0x0000a380
        /*0ccc*/ 	.word	0x00000000
        /*0cd0*/ 	.word	0x00000000
        /*0cd4*/ 	.short	0x010a
        /*0cd6*/ 	.byte	0xff
	.zero		1


	//   ....[188]....
        /*0cd8*/ 	.word	0x0000a3e0
        /*0cdc*/ 	.word	0x00000000
        /*0ce0*/ 	.word	0x00000200
        /*0ce4*/ 	.short	0x010a
        /*0ce6*/ 	.byte	0xff
	.zero		1


	//   ....[189]....
        /*0ce8*/ 	.word	0x0000a430
        /*0cec*/ 	.word	0x00000000
        /*0cf0*/ 	.word	0x00000180
        /*0cf4*/ 	.short	0x010a
        /*0cf6*/ 	.byte	0xff
	.zero		1


	//   ....[190]....
        /*0cf8*/ 	.word	0x0000a490
        /*0cfc*/ 	.word	0x00000000
        /*0d00*/ 	.word	0x00000178
        /*0d04*/ 	.short	0x010a
        /*0d06*/ 	.byte	0xff
	.zero		1


	//   ....[191]....
        /*0d08*/ 	.word	0x0000a4f0
        /*0d0c*/ 	.word	0x00000003
        /*0d10*/ 	.word	0x00000158
        /*0d14*/ 	.short	0x010a
        /*0d16*/ 	.byte	0xff
	.zero		1


	//   ....[192]....
        /*0d18*/ 	.word	0x0000a550
        /*0d1c*/ 	.word	0x00000003
        /*0d20*/ 	.word	0x00000160
        /*0d24*/ 	.short	0x010a
        /*0d26*/ 	.byte	0xff
	.zero		1


	//   ....[193]....
        /*0d28*/ 	.word	0x0000a5b0
        /*0d2c*/ 	.word	0x00000003
        /*0d30*/ 	.word	0x00000168
        /*0d34*/ 	.short	0x010a
        /*0d36*/ 	.byte	0xff
	.zero		1


	//   ....[194]....
        /*0d38*/ 	.word	0x0000a610
        /*0d3c*/ 	.word	0x00000000
        /*0d40*/ 	.word	0x00000158
        /*0d44*/ 	.short	0x010a
        /*0d46*/ 	.byte	0xff
	.zero		1


	//   ....[195]....
        /*0d48*/ 	.word	0x0000a670
        /*0d4c*/ 	.word	0x00000000
        /*0d50*/ 	.word	0x00000160
        /*0d54*/ 	.short	0x010a
        /*0d56*/ 	.byte	0xff
	.zero		1


	//   ....[196]....
        /*0d58*/ 	.word	0x0000a6c0
        /*0d5c*/ 	.word	0x00000000
        /*0d60*/ 	.word	0x00000180
        /*0d64*/ 	.short	0x010a
        /*0d66*/ 	.byte	0xff
	.zero		1


	//   ....[197]....
        /*0d68*/ 	.word	0x0000a710
        /*0d6c*/ 	.word	0x00000005
        /*0d70*/ 	.word	0x00000140
        /*0d74*/ 	.short	0x010a
        /*0d76*/ 	.byte	0xff
	.zero		1


	//   ....[198]....
        /*0d78*/ 	.word	0x0000a760
        /*0d7c*/ 	.word	0x00000067
        /*0d80*/ 	.word	0x000001a0
        /*0d84*/ 	.short	0x010a
        /*0d86*/ 	.byte	0xff
	.zero		1


	//   ....[199]....
        /*0d88*/ 	.word	0x0000a7b0
        /*0d8c*/ 	.word	0x00000004
        /*0d90*/ 	.word	0x00000140
        /*0d94*/ 	.short	0x010a
        /*0d96*/ 	.byte	0xff
	.zero		1


	//   ....[200]....
        /*0d98*/ 	.word	0x0000a800
        /*0d9c*/ 	.word	0x00000003
        /*0da0*/ 	.word	0x00000140
        /*0da4*/ 	.short	0x010a
        /*0da6*/ 	.byte	0xff
	.zero		1


	//----- nvinfo : EIATTR_NUM_MBARRIERS
	.align		4
.L_48:
        /*0da8*/ 	.byte	0x03, 0x38
        /*0daa*/ 	.short	0x0041


	//----- nvinfo : EIATTR_EXIT_INSTR_OFFSETS
	.align		4
        /*0dac*/ 	.byte	0x04, 0x1c
        /*0dae*/ 	.short	(.L_50 - .L_49)


	//   ....[0]....
.L_49:
        /*0db0*/ 	.word	0x00003330


	//   ....[1]....
        /*0db4*/ 	.word	0x00003830


	//   ....[2]....
        /*0db8*/ 	.word	0x00003890


	//   ....[3]....
        /*0dbc*/ 	.word	0x00004b30


	//   ....[4]....
        /*0dc0*/ 	.word	0x00005b10


	//   ....[5]....
        /*0dc4*/ 	.word	0x00005b50


	//   ....[6]....
        /*0dc8*/ 	.word	0x00009670


	//----- nvinfo : EIATTR_MAX_THREADS
	.align		4
.L_50:
        /*0dcc*/ 	.byte	0x04, 0x05
        /*0dce*/ 	.short	(.L_52 - .L_51)
.L_51:
        /*0dd0*/ 	.word	0x00000100
        /*0dd4*/ 	.word	0x00000001
        /*0dd8*/ 	.word	0x00000001


	//----- nvinfo : EIATTR_CRS_STACK_SIZE
	.align		4
.L_52:
        /*0ddc*/ 	.byte	0x04, 0x1e
        /*0dde*/ 	.short	(.L_54 - .L_53)
.L_53:
        /*0de0*/ 	.word	0x00000000


	//----- nvinfo : EIATTR_CBANK_PARAM_SIZE
	.align		4
.L_54:
        /*0de4*/ 	.byte	0x03, 0x19
        /*0de6*/ 	.short	0x0800


	//----- nvinfo : EIATTR_PARAM_CBANK
	.align		4
        /*0de8*/ 	.byte	0x04, 0x0a
        /*0dea*/ 	.short	(.L_56 - .L_55)
	.align		4
.L_55:
        /*0dec*/ 	.word	index@(.nv.constant0._ZN7cutlass13device_kernelINS_4gemm6kernel13GemmUniversalIN4cute5tupleIJiiiiEEENS1_10collective13CollectiveMmaINS1_35MainloopSm100TmaUmmaWarpSpecializedILi20ELi2ELi4ENS5_IJNS4_1CILi2EEENSA_ILi1EEESC_EEEEENS5_IJNSA_ILi128EEENSA_ILi192EEENSA_ILi64EEEEEEaNS5_IJlSC_lEEEaSJ_NS4_8TiledMMAINS4_8MMA_AtomIJNS4_21SM100_MMA_S8_2x1SM_SSIaaiLi128ELi192ELNS4_4UMMA5MajorE0ELSO_0ELNSN_8SaturateE0EEEEEENS4_6LayoutINS5_IJSC_SC_SC_EEENS5_IJNSA_ILi0EEESU_SU_EEEEENS5_IJNS4_10UnderscoreESX_SX_EEEEENS4_18SM100_TMA_2SM_LOADENS4_14ComposedLayoutINS4_7SwizzleILi2ELi4ELi3EEENS4_18smem_ptr_flag_bitsILi8EEENSS_INS5_IJNSA_ILi8EEESH_EEENS5_IJSH_SC_EEEEEEEvNS4_8identityES10_S1A_vS1B_EENS_8epilogue10collective18CollectiveEpilogueINS1D_23Sm100TmaWarpSpecializedILi3ELi2ELi32ELb0ELb0EEEJNS5_IJSH_SG_SH_EEENS5_IJNSS_ISH_SC_EENSS_INS5_IJNSA_ILi32EEESB_EEENS5_IJSC_NSA_ILi96EEEEEEEEEEEaSJ_aSJ_NS1D_6fusion15FusionCallbacksIS1H_NS1Q_17LinearCombinationIaiaiLNS_15FloatRoundStyleE2EEES1I_S1P_JEEENS4_5SM1004TMEM4LOAD26SM100_TMEM_LOAD_32dp32b32xENS4_13SM90_TMA_LOADENS11_INS12_ILi1ELi4ELi3EEES15_NSS_INS5_IJS16_S1K_EEENS5_IJS1K_SC_EEEEEEENS4_39AutoVectorizingCopyWithAssumedAlignmentILi128EEENS4_14SM90_TMA_STOREES25_S27_S27_EEEvvEEEEvNT_6ParamsE)
        /*0df0*/ 	.short	0x0380
        /*0df2*/ 	.short	0x0800


	//----- nvinfo : EIATTR_SW_WAR
	.align		4
.L_56:
        /*0df4*/ 	.byte	0x04, 0x36
        /*0df6*/ 	.short	(.L_58 - .L_57)
.L_57:
        /*0df8*/ 	.word	0x00000008
.L_58:


//--------------------- .nv.callgraph             --------------------------
	.section	.nv.callgraph,"",@"SHT_CUDA_CALLGRAPH"
	.align	4
	.sectionentsize	8
	.align		4
        /*0000*/ 	.word	0x00000000
	.align		4
        /*0004*/ 	.word	0xffffffff
	.align		4
        /*0008*/ 	.word	index@(_ZN7cutlass13device_kernelINS_4gemm6kernel13GemmUniversalIN4cute5tupleIJiiiiEEENS1_10collective13CollectiveMmaINS1_35MainloopSm100TmaUmmaWarpSpecializedILi20ELi2ELi4ENS5_IJNS4_1CILi2EEENSA_ILi1EEESC_EEEEENS5_IJNSA_ILi128EEENSA_ILi192EEENSA_ILi64EEEEEEaNS5_IJlSC_lEEEaSJ_NS4_8TiledMMAINS4_8MMA_AtomIJNS4_21SM100_MMA_S8_2x1SM_SSIaaiLi128ELi192ELNS4_4UMMA5MajorE0ELSO_0ELNSN_8SaturateE0EEEEEENS4_6LayoutINS5_IJSC_SC_SC_EEENS5_IJNSA_ILi0EEESU_SU_EEEEENS5_IJNS4_10UnderscoreESX_SX_EEEEENS4_18SM100_TMA_2SM_LOADENS4_14ComposedLayoutINS4_7SwizzleILi2ELi4ELi3EEENS4_18smem_ptr_flag_bitsILi8EEENSS_INS5_IJNSA_ILi8EEESH_EEENS5_IJSH_SC_EEEEEEEvNS4_8identityES10_S1A_vS1B_EENS_8epilogue10collective18CollectiveEpilogueINS1D_23Sm100TmaWarpSpecializedILi3ELi2ELi32ELb0ELb0EEEJNS5_IJSH_SG_SH_EEENS5_IJNSS_ISH_SC_EENSS_INS5_IJNSA_ILi32EEESB_EEENS5_IJSC_NSA_ILi96EEEEEEEEEEEaSJ_aSJ_NS1D_6fusion15FusionCallbacksIS1H_NS1Q_17LinearCombinationIaiaiLNS_15FloatRoundStyleE2EEES1I_S1P_JEEENS4_5SM1004TMEM4LOAD26SM100_TMEM_LOAD_32dp32b32xENS4_13SM90_TMA_LOADENS11_INS12_ILi1ELi4ELi3EEES15_NSS_INS5_IJS16_S1K_EEENS5_IJS1K_SC_EEEEEEENS4_39AutoVectorizingCopyWithAssumedAlignmentILi128EEENS4_14SM90_TMA_STOREES25_S27_S27_EEEvvEEEEvNT_6ParamsE)
	.align		4
        /*000c*/ 	.word	index@(__assertfail)
	.align		4
        /*0010*/ 	.word	0x00000000
	.align		4
        /*0014*/ 	.word	0xfffffffe
	.align		4
        /*0018*/ 	.word	0x00000000
	.align		4
        /*001c*/ 	.word	0xfffffffd
	.align		4
        /*0020*/ 	.word	0x00000000
	.align		4
        /*0024*/ 	.word	0xfffffffc


//--------------------- .nv.constant4             --------------------------
	.section	.nv.constant4,"a",@progbits
	.align	8
	.align		8
.nv.constant4:
        /*0000*/ 	.dword	__assertfail
	.align		8
        /*0008*/ 	.dword	__unnamed_1
	.align		8
        /*0010*/ 	.dword	__unnamed_2
	.align		8
        /*0018*/ 	.dword	__unnamed_3
	.align		8
        /*0020*/ 	.dword	_ZN40_INTERNAL_1125ee0e_4_k_cu_29a54dc0_254384cuda3std3__45__cpo5beginE
	.align		8
        /*0028*/ 	.dword	_ZN40_INTERNAL_1125ee0e_4_k_cu_29a54dc0_254384cuda3std3__45__cpo3endE
	.align		8
        /*0030*/ 	.dword	_ZN40_INTERNAL_1125ee0e_4_k_cu_29a54dc0_254384cuda3std3__45__cpo6cbeginE
	.align		8
        /*0038*/ 	.dword	_ZN40_INTERNAL_1125ee0e_4_k_cu_29a54dc0_254384cuda3std3__45__cpo4cendE
	.align		8
        /*0040*/ 	.dword	_ZN40_INTERNAL_1125ee0e_4_k_cu_29a54dc0_254384cuda3std3__442_GLOBAL__N__1125ee0e_4_k_cu_29a54dc0_254386ignoreE
	.align		8
        /*0048*/ 	.dword	_ZN40_INTERNAL_1125ee0e_4_k_cu_29a54dc0_254384cuda3std3__419piecewise_constructE
	.align		8
        /*0050*/ 	.dword	_ZN40_INTERNAL_1125ee0e_4_k_cu_29a54dc0_254384cuda3std3__48in_placeE
	.align		8
        /*0058*/ 	.dword	_ZN40_INTERNAL_1125ee0e_4_k_cu_29a54dc0_254384cuda3std6ranges3__45__cpo4swapE
	.align		8
        /*0060*/ 	.dword	_ZN40_INTERNAL_1125ee0e_4_k_cu_29a54dc0_254384cuda3std6ranges3__45__cpo9iter_moveE
	.align		8
        /*0068*/ 	.dword	_ZN40_INTERNAL_1125ee0e_4_k_cu_29a54dc0_254384cute7productE
	.align		8
        /*0070*/ 	.dword	_ZN40_INTERNAL_1125ee0e_4_k_cu_29a54dc0_254384cute1_E
	.align		8
        /*0078*/ 	.dword	$str$25
	.align		8
        /*0080*/ 	.dword	$str$26
	.align		8
        /*0088*/ 	.dword	$str$27
	.align		8
        /*0090*/ 	.dword	$str$28


//--------------------- .text._ZN7cutlass13device_kernelINS_4gemm6kernel13GemmUniversalIN4cute5tupleIJiiiiEEENS1_10collective13CollectiveMmaINS1_35MainloopSm100TmaUmmaWarpSpecializedILi20ELi2ELi4ENS5_IJNS4_1CILi2EEENSA_ILi1EEESC_EEEEENS5_IJNSA_ILi128EEENSA_ILi192EEENSA_ILi64EEEEEEaNS5_IJlSC_lEEEaSJ_NS4_8TiledMMAINS4_8MMA_AtomIJNS4_21SM100_MMA_S8_2x1SM_SSIaaiLi128ELi192ELNS4_4UMMA5MajorE0ELSO_0ELNSN_8SaturateE0EEEEEENS4_6LayoutINS5_IJSC_SC_SC_EEENS5_IJNSA_ILi0EEESU_SU_EEEEENS5_IJNS4_10UnderscoreESX_SX_EEEEENS4_18SM100_TMA_2SM_LOADENS4_14ComposedLayoutINS4_7SwizzleILi2ELi4ELi3EEENS4_18smem_ptr_flag_bitsILi8EEENSS_INS5_IJNSA_ILi8EEESH_EEENS5_IJSH_SC_EEEEEEEvNS4_8identityES10_S1A_vS1B_EENS_8epilogue10collective18CollectiveEpilogueINS1D_23Sm100TmaWarpSpecializedILi3ELi2ELi32ELb0ELb0EEEJNS5_IJSH_SG_SH_EEENS5_IJNSS_ISH_SC_EENSS_INS5_IJNSA_ILi32EEESB_EEENS5_IJSC_NSA_ILi96EEEEEEEEEEEaSJ_aSJ_NS1D_6fusion15FusionCallbacksIS1H_NS1Q_17LinearCombinationIaiaiLNS_15FloatRoundStyleE2EEES1I_S1P_JEEENS4_5SM1004TMEM4LOAD26SM100_TMEM_LOAD_32dp32b32xENS4_13SM90_TMA_LOADENS11_INS12_ILi1ELi4ELi3EEES15_NSS_INS5_IJS16_S1K_EEENS5_IJS1K_SC_EEEEEEENS4_39AutoVectorizingCopyWithAssumedAlignmentILi128EEENS4_14SM90_TMA_STOREES25_S27_S27_EEEvvEEEEvNT_6ParamsE --------------------------
	.section	.text._ZN7cutlass13device_kernelINS_4gemm6kernel13GemmUniversalIN4cute5tupleIJiiiiEEENS1_10collective13CollectiveMmaINS1_35MainloopSm100TmaUmmaWarpSpecializedILi20ELi2ELi4ENS5_IJNS4_1CILi2EEENSA_ILi1EEESC_EEEEENS5_IJNSA_ILi128EEENSA_ILi192EEENSA_ILi64EEEEEEaNS5_IJlSC_lEEEaSJ_NS4_8TiledMMAINS4_8MMA_AtomIJNS4_21SM100_MMA_S8_2x1SM_SSIaaiLi128ELi192ELNS4_4UMMA5MajorE0ELSO_0ELNSN_8SaturateE0EEEEEENS4_6LayoutINS5_IJSC_SC_SC_EEENS5_IJNSA_ILi0EEESU_SU_EEEEENS5_IJNS4_10UnderscoreESX_SX_EEEEENS4_18SM100_TMA_2SM_LOADENS4_14ComposedLayoutINS4_7SwizzleILi2ELi4ELi3EEENS4_18smem_ptr_flag_bitsILi8EEENSS_INS5_IJNSA_ILi8EEESH_EEENS5_IJSH_SC_EEEEEEEvNS4_8identityES10_S1A_vS1B_EENS_8epilogue10collective18CollectiveEpilogueINS1D_23Sm100TmaWarpSpecializedILi3ELi2ELi32ELb0ELb0EEEJNS5_IJSH_SG_SH_EEENS5_IJNSS_ISH_SC_EENSS_INS5_IJNSA_ILi32EEESB_EEENS5_IJSC_NSA_ILi96EEEEEEEEEEEaSJ_aSJ_NS1D_6fusion15FusionCallbacksIS1H_NS1Q_17LinearCombinationIaiaiLNS_15FloatRoundStyleE2EEES1I_S1P_JEEENS4_5SM1004TMEM4LOAD26SM100_TMEM_LOAD_32dp32b32xENS4_13SM90_TMA_LOADENS11_INS12_ILi1ELi4ELi3EEES15_NSS_INS5_IJS16_S1K_EEENS5_IJS1K_SC_EEEEEEENS4_39AutoVectorizingCopyWithAssumedAlignmentILi128EEENS4_14SM90_TMA_STOREES25_S27_S27_EEEvvEEEEvNT_6ParamsE,"ax",@progbits
	.align	128
.text._ZN7cutlass13device_kernelINS_4gemm6kernel13GemmUniversalIN4cute5tupleIJiiiiEEENS1_10collective13CollectiveMmaINS1_35MainloopSm100TmaUmmaWarpSpecializedILi20ELi2ELi4ENS5_IJNS4_1CILi2EEENSA_ILi1EEESC_EEEEENS5_IJNSA_ILi128EEENSA_ILi192EEENSA_ILi64EEEEEEaNS5_IJlSC_lEEEaSJ_NS4_8TiledMMAINS4_8MMA_AtomIJNS4_21SM100_MMA_S8_2x1SM_SSIaaiLi128ELi192ELNS4_4UMMA5MajorE0ELSO_0ELNSN_8SaturateE0EEEEEENS4_6LayoutINS5_IJSC_SC_SC_EEENS5_IJNSA_ILi0EEESU_SU_EEEEENS5_IJNS4_10UnderscoreESX_SX_EEEEENS4_18SM100_TMA_2SM_LOADENS4_14ComposedLayoutINS4_7SwizzleILi2ELi4ELi3EEENS4_18smem_ptr_flag_bitsILi8EEENSS_INS5_IJNSA_ILi8EEESH_EEENS5_IJSH_SC_EEEEEEEvNS4_8identityES10_S1A_vS1B_EENS_8epilogue10collective18CollectiveEpilogueINS1D_23Sm100TmaWarpSpecializedILi3ELi2ELi32ELb0ELb0EEEJNS5_IJSH_SG_SH_EEENS5_IJNSS_ISH_SC_EENSS_INS5_IJNSA_ILi32EEESB_EEENS5_IJSC_NSA_ILi96EEEEEEEEEEEaSJ_aSJ_NS1D_6fusion15FusionCallbacksIS1H_NS1Q_17LinearCombinationIaiaiLNS_15FloatRoundStyleE2EEES1I_S1P_JEEENS4_5SM1004TMEM4LOAD26SM100_TMEM_LOAD_32dp32b32xENS4_13SM90_TMA_LOADENS11_INS12_ILi1ELi4ELi3EEES15_NSS_INS5_IJS16_S1K_EEENS5_IJS1K_SC_EEEEEEENS4_39AutoVectorizingCopyWithAssumedAlignmentILi128EEENS4_14SM90_TMA_STOREES25_S27_S27_EEEvvEEEEvNT_6ParamsE:
        .type           _ZN7cutlass13device_kernelINS_4gemm6kernel13GemmUniversalIN4cute5tupleIJiiiiEEENS1_10collective13CollectiveMmaINS1_35MainloopSm100TmaUmmaWarpSpecializedILi20ELi2ELi4ENS5_IJNS4_1CILi2EEENSA_ILi1EEESC_EEEEENS5_IJNSA_ILi128EEENSA_ILi192EEENSA_ILi64EEEEEEaNS5_IJlSC_lEEEaSJ_NS4_8TiledMMAINS4_8MMA_AtomIJNS4_21SM100_MMA_S8_2x1SM_SSIaaiLi128ELi192ELNS4_4UMMA5MajorE0ELSO_0ELNSN_8SaturateE0EEEEEENS4_6LayoutINS5_IJSC_SC_SC_EEENS5_IJNSA_ILi0EEESU_SU_EEEEENS5_IJNS4_10UnderscoreESX_SX_EEEEENS4_18SM100_TMA_2SM_LOADENS4_14ComposedLayoutINS4_7SwizzleILi2ELi4ELi3EEENS4_18smem_ptr_flag_bitsILi8EEENSS_INS5_IJNSA_ILi8EEESH_EEENS5_IJSH_SC_EEEEEEEvNS4_8identityES10_S1A_vS1B_EENS_8epilogue10collective18CollectiveEpilogueINS1D_23Sm100TmaWarpSpecializedILi3ELi2ELi32ELb0ELb0EEEJNS5_IJSH_SG_SH_EEENS5_IJNSS_ISH_SC_EENSS_INS5_IJNSA_ILi32EEESB_EEENS5_IJSC_NSA_ILi96EEEEEEEEEEEaSJ_aSJ_NS1D_6fusion15FusionCallbacksIS1H_NS1Q_17LinearCombinationIaiaiLNS_15FloatRoundStyleE2EEES1I_S1P_JEEENS4_5SM1004TMEM4LOAD26SM100_TMEM_LOAD_32dp32b32xENS4_13SM90_TMA_LOADENS11_INS12_ILi1ELi4ELi3EEES15_NSS_INS5_IJS16_S1K_EEENS5_IJS1K_SC_EEEEEEENS4_39AutoVectorizingCopyWithAssumedAlignmentILi128EEENS4_14SM90_TMA_STOREES25_S27_S27_EEEvvEEEEvNT_6ParamsE,@function
        .size           _ZN7cutlass13device_kernelINS_4gemm6kernel13GemmUniversalIN4cute5tupleIJiiiiEEENS1_10collective13CollectiveMmaINS1_35MainloopSm100TmaUmmaWarpSpecializedILi20ELi2ELi4ENS5_IJNS4_1CILi2EEENSA_ILi1EEESC_EEEEENS5_IJNSA_ILi128EEENSA_ILi192EEENSA_ILi64EEEEEEaNS5_IJlSC_lEEEaSJ_NS4_8TiledMMAINS4_8MMA_AtomIJNS4_21SM100_MMA_S8_2x1SM_SSIaaiLi128ELi192ELNS4_4UMMA5MajorE0ELSO_0ELNSN_8SaturateE0EEEEEENS4_6LayoutINS5_IJSC_SC_SC_EEENS5_IJNSA_ILi0EEESU_SU_EEEEENS5_IJNS4_10UnderscoreESX_SX_EEEEENS4_18SM100_TMA_2SM_LOADENS4_14ComposedLayoutINS4_7SwizzleILi2ELi4ELi3EEENS4_18smem_ptr_flag_bitsILi8EEENSS_INS5_IJNSA_ILi8EEESH_EEENS5_IJSH_SC_EEEEEEEvNS4_8identityES10_S1A_vS1B_EENS_8epilogue10collective18CollectiveEpilogueINS1D_23Sm100TmaWarpSpecializedILi3ELi2ELi32ELb0ELb0EEEJNS5_IJSH_SG_SH_EEENS5_IJNSS_ISH_SC_EENSS_INS5_IJNSA_ILi32EEESB_EEENS5_IJSC_NSA_ILi96EEEEEEEEEEEaSJ_aSJ_NS1D_6fusion15FusionCallbacksIS1H_NS1Q_17LinearCombinationIaiaiLNS_15FloatRoundStyleE2EEES1I_S1P_JEEENS4_5SM1004TMEM4LOAD26SM100_TMEM_LOAD_32dp32b32xENS4_13SM90_TMA_LOADENS11_INS12_ILi1ELi4ELi3EEES15_NSS_INS5_IJS16_S1K_EEENS5_IJS1K_SC_EEEEEEENS4_39AutoVectorizingCopyWithAssumedAlignmentILi128EEENS4_14SM90_TMA_STOREES25_S27_S27_EEEvvEEEEvNT_6ParamsE,(.L_x_231 - _ZN7cutlass13device_kernelINS_4gemm6kernel13GemmUniversalIN4cute5tupleIJiiiiEEENS1_10collective13CollectiveMmaINS1_35MainloopSm100TmaUmmaWarpSpecializedILi20ELi2ELi4ENS5_IJNS4_1CILi2EEENSA_ILi1EEESC_EEEEENS5_IJNSA_ILi128EEENSA_ILi192EEENSA_ILi64EEEEEEaNS5_IJlSC_lEEEaSJ_NS4_8TiledMMAINS4_8MMA_AtomIJNS4_21SM100_MMA_S8_2x1SM_SSIaaiLi128ELi192ELNS4_4UMMA5MajorE0ELSO_0ELNSN_8SaturateE0EEEEEENS4_6LayoutINS5_IJSC_SC_SC_EEENS5_IJNSA_ILi0EEESU_SU_EEEEENS5_IJNS4_10UnderscoreESX_SX_EEEEENS4_18SM100_TMA_2SM_LOADENS4_14ComposedLayoutINS4_7SwizzleILi2ELi4ELi3EEENS4_18smem_ptr_flag_bitsILi8EEENSS_INS5_IJNSA_ILi8EEESH_EEENS5_IJSH_SC_EEEEEEEvNS4_8identityES10_S1A_vS1B_EENS_8epilogue10collective18CollectiveEpilogueINS1D_23Sm100TmaWarpSpecializedILi3ELi2ELi32ELb0ELb0EEEJNS5_IJSH_SG_SH_EEENS5_IJNSS_ISH_SC_EENSS_INS5_IJNSA_ILi32EEESB_EEENS5_IJSC_NSA_ILi96EEEEEEEEEEEaSJ_aSJ_NS1D_6fusion15FusionCallbacksIS1H_NS1Q_17LinearCombinationIaiaiLNS_15FloatRoundStyleE2EEES1I_S1P_JEEENS4_5SM1004TMEM4LOAD26SM100_TMEM_LOAD_32dp32b32xENS4_13SM90_TMA_LOADENS11_INS12_ILi1ELi4ELi3EEES15_NSS_INS5_IJS16_S1K_EEENS5_IJS1K_SC_EEEEEEENS4_39AutoVectorizingCopyWithAssumedAlignmentILi128EEENS4_14SM90_TMA_STOREES25_S27_S27_EEEvvEEEEvNT_6ParamsE)
        .other          _ZN7cutlass13device_kernelINS_4gemm6kernel13GemmUniversalIN4cute5tupleIJiiiiEEENS1_10collective13CollectiveMmaINS1_35MainloopSm100TmaUmmaWarpSpecializedILi20ELi2ELi4ENS5_IJNS4_1CILi2EEENSA_ILi1EEESC_EEEEENS5_IJNSA_ILi128EEENSA_ILi192EEENSA_ILi64EEEEEEaNS5_IJlSC_lEEEaSJ_NS4_8TiledMMAINS4_8MMA_AtomIJNS4_21SM100_MMA_S8_2x1SM_SSIaaiLi128ELi192ELNS4_4UMMA5MajorE0ELSO_0ELNSN_8SaturateE0EEEEEENS4_6LayoutINS5_IJSC_SC_SC_EEENS5_IJNSA_ILi0EEESU_SU_EEEEENS5_IJNS4_10UnderscoreESX_SX_EEEEENS4_18SM100_TMA_2SM_LOADENS4_14ComposedLayoutINS4_7SwizzleILi2ELi4ELi3EEENS4_18smem_ptr_flag_bitsILi8EEENSS_INS5_IJNSA_ILi8EEESH_EEENS5_IJSH_SC_EEEEEEEvNS4_8identityES10_S1A_vS1B_EENS_8epilogue10collective18CollectiveEpilogueINS1D_23Sm100TmaWarpSpecializedILi3ELi2ELi32ELb0ELb0EEEJNS5_IJSH_SG_SH_EEENS5_IJNSS_ISH_SC_EENSS_INS5_IJNSA_ILi32EEESB_EEENS5_IJSC_NSA_ILi96EEEEEEEEEEEaSJ_aSJ_NS1D_6fusion15FusionCallbacksIS1H_NS1Q_17LinearCombinationIaiaiLNS_15FloatRoundStyleE2EEES1I_S1P_JEEENS4_5SM1004TMEM4LOAD26SM100_TMEM_LOAD_32dp32b32xENS4_13SM90_TMA_LOADENS11_INS12_ILi1ELi4ELi3EEES15_NSS_INS5_IJS16_S1K_EEENS5_IJS1K_SC_EEEEEEENS4_39AutoVectorizingCopyWithAssumedAlignmentILi128EEENS4_14SM90_TMA_STOREES25_S27_S27_EEEvvEEEEvNT_6ParamsE,@"STO_CUDA_ENTRY STV_DEFAULT"
_ZN7cutlass13device_kernelINS_4gemm6kernel13GemmUniversalIN4cute5tupleIJiiiiEEENS1_10collective13CollectiveMmaINS1_35MainloopSm100TmaUmmaWarpSpecializedILi20ELi2ELi4ENS5_IJNS4_1CILi2EEENSA_ILi1EEESC_EEEEENS5_IJNSA_ILi128EEENSA_ILi192EEENSA_ILi64EEEEEEaNS5_IJlSC_lEEEaSJ_NS4_8TiledMMAINS4_8MMA_AtomIJNS4_21SM100_MMA_S8_2x1SM_SSIaaiLi128ELi192ELNS4_4UMMA5MajorE0ELSO_0ELNSN_8SaturateE0EEEEEENS4_6LayoutINS5_IJSC_SC_SC_EEENS5_IJNSA_ILi0EEESU_SU_EEEEENS5_IJNS4_10UnderscoreESX_SX_EEEEENS4_18SM100_TMA_2SM_LOADENS4_14ComposedLayoutINS4_7SwizzleILi2ELi4ELi3EEENS4_18smem_ptr_flag_bitsILi8EEENSS_INS5_IJNSA_ILi8EEESH_EEENS5_IJSH_SC_EEEEEEEvNS4_8identityES10_S1A_vS1B_EENS_8epilogue10collective18CollectiveEpilogueINS1D_23Sm100TmaWarpSpecializedILi3ELi2ELi32ELb0ELb0EEEJNS5_IJSH_SG_SH_EEENS5_IJNSS_ISH_SC_EENSS_INS5_IJNSA_ILi32EEESB_EEENS5_IJSC_NSA_ILi96EEEEEEEEEEEaSJ_aSJ_NS1D_6fusion15FusionCallbacksIS1H_NS1Q_17LinearCombinationIaiaiLNS_15FloatRoundStyleE2EEES1I_S1P_JEEENS4_5SM1004TMEM4LOAD26SM100_TMEM_LOAD_32dp32b32xENS4_13SM90_TMA_LOADENS11_INS12_ILi1ELi4ELi3EEES15_NSS_INS5_IJS16_S1K_EEENS5_IJS1K_SC_EEEEEEENS4_39AutoVectorizingCopyWithAssumedAlignmentILi128EEENS4_14SM90_TMA_STOREES25_S27_S27_EEEvvEEEEvNT_6ParamsE:
[----:B------:R-:W1:Y:S01]  /*0000*/  LDC R1, c[0x0][0x37c] ;  /* 0x0000df00ff017b82 */ /* 0x000e620000000800 */
[----:B------:R-:W2:Y:S01]  /*0010*/  S2R R101, SR_TID.X ;  /* 0x0000000000657919 */ /* 0x000ea20000002100 */
[----:B------:R-:W3:Y:S06]  /*0020*/  LDCU.64 UR4, c[0x0][0x890] ;  /* 0x00011200ff0477ac */ /* 0x000eec0008000a00 */
[----:B------:R-:W4:Y:S01]  /*0030*/  S2UR UR37, SR_CgaCtaId ;  /* 0x00000000002579c3 */ /* 0x000f220000008800 */
[----:B------:R-:W-:Y:S02]  /*0040*/  PRMT R89, RZ, 0x7610, R89 ;  /* 0x00007610ff597816 */ /* 0x000fe40000000059 */
[----:B------:R-:W-:Y:S01]  /*0050*/  ELECT P1, URZ, PT ;  /* 0x0000000000ff782f */ /* 0x000fe20003820000 */
[----:B------:R-:W1:Y:S01]  /*0060*/  LDCU.64 UR46, c[0x0][0x358] ;  /* 0x00006b00ff2e77ac */ /* 0x000e620008000a00 */
[----:B---3--:R-:W-:-:S04]  /*0070*/  UISETP.NE.U32.AND UP0, UPT, UR4, URZ, UPT ;  /* 0x000000ff0400728c */ /* 0x008fc8000bf05070 */
[----:B------:R-:W-:Y:S02]  /*0080*/  UISETP.NE.AND.EX UP0, UPT, UR5, URZ, UPT, UP0 ;  /* 0x000000ff0500728c */ /* 0x000fe4000bf05300 */
[----:B----4-:R-:W-:Y:S02]  /*0090*/  ULOP3.LUT UR9, UR37, 0x1, URZ, 0xc0, !UPT ;  /* 0x0000000125097892 */ /* 0x010fe4000f8ec0ff */
[----:B------:R-:W-:Y:S01]  /*00a0*/  ULOP3.LUT UR8, UR37, 0x1, URZ, 0x3c, !UPT ;  /* 0x0000000125087892 */ /* 0x000fe2000f8e3cff */
[----:B--2---:R-:W-:-:S05]  /*00b0*/  SHF.R.U32.HI R95, RZ, 0x5, R101 ;  /* 0x00000005ff5f7819 */ /* 0x004fca0000011665 */
[----:B------:R-:W2:Y:S02]  /*00c0*/  SHFL.IDX PT, R0, R95, RZ, 0x1f ;  /* 0x00001fff5f007589 */ /* 0x000ea400000e0000 */
[----:B--2---:R-:W-:Y:S01]  /*00d0*/  R2UR UR10, R0 ;  /* 0x00000000000a72ca */ /* 0x004fe200000e0000 */
[----:B-1----:R-:W-:-:S14]  /*00e0*/  BRA.U UP0, `(.L_x_0) ;  /* 0x00000001002c7547 */ /* 0x002fdc000b800000 */
[----:B------:R-:W1:Y:S02]  /*00f0*/  LDCU.64 UR6, c[0x0][0x888] ;  /* 0x00011100ff0677ac */ /* 0x000e640008000a00 */
[----:B-1----:R-:W-:-:S04]  /*0100*/  UISETP.NE.U32.AND UP0, UPT, UR6, URZ, UPT ;  /* 0x000000ff0600728c */ /* 0x002fc8000bf05070 */
[----:B------:R-:W-:-:S09]  /*0110*/  UISETP.NE.AND.EX UP0, UPT, UR7, URZ, UPT, UP0 ;  /* 0x000000ff0700728c */ /* 0x000fd2000bf05300 */
[----:B------:R-:W-:Y:S05]  /*0120*/  BRA.U !UP0, `(.L_x_1) ;  /* 0x0000000108107547 */ /* 0x000fea000b800000 */
[----:B------:R-:W1:Y:S02]  /*0130*/  LDC.64 R48, c[0x0][0x888] ;  /* 0x00022200ff307b82 */ /* 0x000e640000000a00 */
[----:B-1----:R1:W5:Y:S01]  /*0140*/  LDG.E R48, desc[UR46][R48.64] ;  /* 0x0000002e30307981 */ /* 0x002362000c1e1900 */
[----:B------:R-:W-:Y:S01]  /*0150*/  HFMA2 R89, -RZ, RZ, 0, 5.9604644775390625e-08 ;  /* 0x00000001ff597431 */ /* 0x000fe200000001ff */
[----:B------:R-:W-:Y:S05]  /*0160*/  BRA `(.L_x_0) ;  /* 0x00000000000c7947 */ /* 0x000fea0003800000 */
.L_x_1:
[----:B------:R-:W1:Y:S01]  /*0170*/  LDCU UR6, c[0x0][0x880] ;  /* 0x00011000ff0677ac */ /* 0x000e620008000800 */
[----:B------:R-:W-:Y:S01]  /*0180*/  HFMA2 R89, -RZ, RZ, 0, 5.9604644775390625e-08 ;  /* 0x00000001ff597431 */ /* 0x000fe200000001ff */
[----:B-1----:R-:W-:-:S07]  /*0190*/  MOV R48, UR6 ;  /* 0x0000000600307c02 */ /* 0x002fce0008000f00 */
.L_x_0:
[----:B------:R-:W2:Y:S02]  /*01a0*/  LDCU.64 UR6, c[0x0][0x8b0] ;  /* 0x00011600ff0677ac */ /* 0x000ea40008000a00 */
[----:B--2---:R-:W-:-:S04]  /*01b0*/  UISETP.NE.U32.AND UP0, UPT, UR6, URZ, UPT ;  /* 0x000000ff0600728c */ /* 0x004fc8000bf05070 */
[----:B------:R-:W-:-:S09]  /*01c0*/  UISETP.NE.AND.EX UP0, UPT, UR7, URZ, UPT, UP0 ;  /* 0x000000ff0700728c */ /* 0x000fd2000bf05300 */
[----:B------:R-:W-:Y:S05]  /*01d0*/  BRA.U UP0, `(.L_x_2) ;  /* 0x0000000100247547 */ /* 0x000fea000b800000 */
[----:B------:R-:W2:Y:S02]  /*01e0*/  LDCU.64 UR6, c[0x0][0x8a8] ;  /* 0x00011500ff0677ac */ /* 0x000ea40008000a00 */
[----:B--2---:R-:W-:-:S04]  /*01f0*/  UISETP.NE.U32.AND UP0, UPT, UR6, URZ, UPT ;  /* 0x000000ff0600728c */ /* 0x004fc8000bf05070 */
[----:B------:R-:W-:-:S09]  /*0200*/  UISETP.NE.AND.EX UP0, UPT, UR7, URZ, UPT, UP0 ;  /* 0x000000ff0700728c */ /* 0x000fd2000bf05300 */
[----:B------:R-:W-:Y:S05]  /*0210*/  BRA.U !UP0, `(.L_x_3) ;  /* 0x00000001080c7547 */ /* 0x000fea000b800000 */
[----:B------:R-:W2:Y:S02]  /*0220*/  LDC.64 R44, c[0x0][0x8a8] ;  /* 0x00022a00ff2c7b82 */ /* 0x000ea40000000a00 */
[----:B--2---:R2:W5:Y:S01]  /*0230*/  LDG.E R44, desc[UR46][R44.64] ;  /* 0x0000002e2c2c7981 */ /* 0x004562000c1e1900 */
[----:B------:R-:W-:Y:S05]  /*0240*/  BRA `(.L_x_2) ;  /* 0x0000000000087947 */ /* 0x000fea0003800000 */
.L_x_3:
[----:B------:R-:W2:Y:S02]  /*0250*/  LDCU UR6, c[0x0][0x8a0] ;  /* 0x00011400ff0677ac */ /* 0x000ea40008000800 */
[----:B--2---:R-:W-:Y:S02]  /*0260*/  MOV R44, UR6 ;  /* 0x00000006002c7c02 */ /* 0x004fe40008000f00 */
.L_x_2:
[----:B------:R-:W-:Y:S01]  /*0270*/  IMAD.U32 R0, RZ, RZ, UR10 ;  /* 0x0000000aff007e24 */ /* 0x000fe2000f8e00ff */
[----:B------:R-:W-:Y:S04]  /*0280*/  BSSY.RECONVERGENT B0, `(.L_x_4) ;  /* 0x000000c000007945 */ /* 0x000fe80003800200 */
[C---:B------:R-:W-:Y:S02]  /*0290*/  ISETP.NE.OR P2, PT, R0.reuse, 0x1, !P1 ;  /* 0x000000010000780c */ /* 0x040fe40004f45670 */
[----:B------:R-:W-:-:S11]  /*02a0*/  ISETP.NE.OR P0, PT, R0, 0x3, !P1 ;  /* 0x000000030000780c */ /* 0x000fd60004f05670 */
[----:B------:R-:W-:Y:S05]  /*02b0*/  @P2 BRA `(.L_x_5) ;  /* 0x0000000000202947 */ /* 0x000fea0003800000 */
[----:B------:R-:W3:Y:S02]  /*02c0*/  LDCU.64 UR6, c[0x0][0x348] ;  /* 0x00006900ff0677ac */ /* 0x000ee40008000a00 */
[----:B---3--:R-:W-:Y:S02]  /*02d0*/  UIADD3 UR12, UP1, UPT, UR6, 0x80, URZ ;  /* 0x00000080060c7890 */ /* 0x008fe4000ff3e0ff */
[----:B------:R-:W-:Y:S02]  /*02e0*/  UIADD3 UR6, UP0, UPT, UR6, 0x180, URZ ;  /* 0x0000018006067890 */ /* 0x000fe4000ff1e0ff */
[----:B------:R-:W-:Y:S02]  /*02f0*/  UIADD3.X UR13, UPT, UPT, URZ, UR7, URZ, UP1, !UPT ;  /* 0x00000007ff0d7290 */ /* 0x000fe40008ffe4ff */
[----:B------:R-:W-:-:S07]  /*0300*/  UIADD3.X UR7, UPT, UPT, URZ, UR7, URZ, UP0, !UPT ;  /* 0x00000007ff077290 */ /* 0x000fce00087fe4ff */
[----:B------:R3:W-:Y:S02]  /*0310*/  UTMACCTL.PF [UR12] ;  /* 0x000000000c0079b9 */ /* 0x0007e40008040000 */
[----:B------:R3:W-:Y:S02]  /*0320*/  UTMACCTL.PF [UR6] ;  /* 0x00000000060079b9 */ /* 0x0007e40008040000 */
[----:B---3--:R-:W-:Y:S01]  /*0330*/  NOP ;  /* 0x0000000000007918 */ /* 0x008fe20000000000 */
.L_x_5:
[----:B------:R-:W-:Y:S05]  /*0340*/  BSYNC.RECONVERGENT B0 ;  /* 0x0000000000007941 */ /* 0x000fea0003800200 */
.L_x_4:
[----:B------:R-:W-:Y:S04]  /*0350*/  BSSY.RECONVERGENT B0, `(.L_x_6) ;  /* 0x000000a000007945 */ /* 0x000fe80003800200 */
        /* <DEDUP_REMOVED lines=9> */
.L_x_7:
[----:B------:R-:W-:Y:S05]  /*03f0*/  BSYNC.RECONVERGENT B0 ;  /* 0x0000000000007941 */ /* 0x000fea0003800200 */
.L_x_6:
[----:B------:R-:W3:Y:S01]  /*0400*/  LDCU.64 UR6, c[0x0][0x888] ;  /* 0x00011100ff0677ac */ /* 0x000ee20008000a00 */
[----:B------:R-:W-:Y:S02]  /*0410*/  UISETP.EQ.U32.AND UP1, UPT, UR4, URZ, UPT ;  /* 0x000000ff0400728c */ /* 0x000fe4000bf22070 */
[----:B------:R-:W-:Y:S02]  /*0420*/  UPLOP3.LUT UP5, UPT, UPT, UPT, UPT, 0x80, 0x8 ;  /* 0x000000000008789c */ /* 0x000fe40003faf070 */
[----:B---3--:R-:W-:-:S04]  /*0430*/  UISETP.NE.U32.AND UP0, UPT, UR6, URZ, UPT ;  /* 0x000000ff0600728c */ /* 0x008fc8000bf05070 */
[----:B------:R-:W-:-:S04]  /*0440*/  UISETP.NE.AND.EX UP0, UPT, UR7, URZ, UPT, UP0 ;  /* 0x000000ff0700728c */ /* 0x000fc8000bf05300 */
[----:B------:R-:W-:-:S04]  /*0450*/  UISETP.EQ.OR.EX UP2, UPT, UR5, URZ, !UP0, UP1 ;  /* 0x000000ff0500728c */ /* 0x000fc8000c742710 */
[----:B------:R-:W-:-:S05]  /*0460*/  UP2UR UR51, UPR, URZ, 0x4 ;  /* 0x00000004ff337883 */ /* 0x000fca0008000000 */
[----:B------:R-:W-:Y:S07]  /*0470*/  BRA.U !UP2, `(.L_x_8) ;  /* 0x000000010a207547 */ /* 0x000fee000b800000 */
[----:B-----5:R-:W-:Y:S01]  /*0480*/  R2UR UR6, R48 ;  /* 0x00000000300672ca */ /* 0x020fe200000e0000 */
[----:B------:R-:W-:Y:S02]  /*0490*/  UISETP.NE.U32.AND UP2, UPT, UR4, URZ, UPT ;  /* 0x000000ff0400728c */ /* 0x000fe4000bf45070 */
[----:B------:R-:W-:Y:S02]  /*04a0*/  USEL UR4, URZ, 0xffffffff, UP0 ;  /* 0xffffffffff047887 */ /* 0x000fe40008000000 */
[----:B------:R-:W-:-:S08]  /*04b0*/  UISETP.NE.AND.EX UP2, UPT, UR5, URZ, UPT, UP2 ;  /* 0x000000ff0500728c */ /* 0x000fd0000bf45320 */
[----:B------:R-:W-:-:S04]  /*04c0*/  UISETP.NE.AND UP1, UPT, UR6, URZ, UPT ;  /* 0x000000ff0600728c */ /* 0x000fc8000bf25270 */
[----:B------:R-:W-:-:S04]  /*04d0*/  @!UP2 USEL UR4, URZ, 0xffffffff, UP1 ;  /* 0xffffffffff04a887 */ /* 0x000fc80008800000 */
[----:B------:R-:W-:-:S04]  /*04e0*/  ULOP3.LUT UR4, UR4, 0x1, URZ, 0xc0, !UPT ;  /* 0x0000000104047892 */ /* 0x000fc8000f8ec0ff */
[----:B------:R-:W-:-:S11]  /*04f0*/  UISETP.NE.U32.AND UP5, UPT, UR4, 0x1, UPT ;  /* 0x000000010400788c */ /* 0x000fd6000bfa5070 */
.L_x_8:
[----:B------:R-:W3:Y:S01]  /*0500*/  SHFL.IDX PT, R0, R95, RZ, 0x1f ;  /* 0x00001fff5f007589 */ /* 0x000ee200000e0000 */
[----:B------:R-:W-:-:S04]  /*0510*/  UISETP.NE.AND UP1, UPT, UR10, 0x2, UPT ;  /* 0x000000020a00788c */ /* 0x000fc8000bf25270 */
[----:B------:R-:W-:Y:S02]  /*0520*/  UISETP.EQ.AND UP2, UPT, UR9, URZ, !UP1 ;  /* 0x000000ff0900728c */ /* 0x000fe4000cf42270 */
[----:B------:R-:W-:-:S04]  /*0530*/  USEL UR6, URZ, 0x1, UP1 ;  /* 0x00000001ff067887 */ /* 0x000fc80008800000 */
[----:B------:R-:W-:Y:S02]  /*0540*/  PLOP3.LUT P5, PT, P1, PT, UP2, 0x80, 0x8 ;  /* 0x000000000008781c */ /* 0x000fe40000faf028 */
[----:B---3--:R-:W-:-:S13]  /*0550*/  ISETP.NE.AND P0, PT, R0, RZ, PT ;  /* 0x000000ff0000720c */ /* 0x008fda0003f05270 */
[----:B------:R-:W-:Y:S05]  /*0560*/  @P0 BRA `(.L_x_9) ;  /* 0x0000000000d00947 */ /* 0x000fea0003800000 */
[----:B------:R-:W-:Y:S01]  /*0570*/  ELECT P0, URZ, PT ;  /* 0x0000000000ff782f */ /* 0x000fe20003800000 */
[----:B------:R-:W-:-:S12]  /*0580*/  BSSY.RECONVERGENT B0, `(.L_x_9) ;  /* 0x0000032000007945 */ /* 0x000fd80003800200 */
[----:B------:R-:W-:Y:S05]  /*0590*/  @!P0 BRA `(.L_x_10) ;  /* 0x0000000000c08947 */ /* 0x000fea0003800000 */
[----:B------:R-:W-:Y:S01]  /*05a0*/  UMOV UR5, 0x400 ;  /* 0x0000040000057882 */ /* 0x000fe20000000000 */
[----:B------:R-:W-:Y:S01]  /*05b0*/  UMOV UR4, 0x1 ;  /* 0x0000000100047882 */ /* 0x000fe20000000000 */
[----:B------:R-:W-:Y:S02]  /*05c0*/  ULEA UR5, UR37, UR5, 0x18 ;  /* 0x0000000525057291 */ /* 0x000fe4000f8ec0ff */
[----:B------:R-:W-:-:S04]  /*05d0*/  UIADD3 UR12, UPT, UPT, -UR4, 0x100000, URZ ;  /* 0x00100000040c7890 */ /* 0x000fc8000fffe1ff */
[----:B------:R-:W-:Y:S02]  /*05e0*/  USHF.L.U32 UR13, UR12, 0xb, URZ ;  /* 0x0000000b0c0d7899 */ /* 0x000fe400080006ff */
[----:B------:R-:W-:Y:S01]  /*05f0*/  USHF.L.U32 UR12, UR12, 0x1, URZ ;  /* 0x000000010c0c7899 */ /* 0x000fe200080006ff */
[----:B------:R-:W3:Y:S11]  /*0600*/  FENCE.VIEW.ASYNC.S ;  /* 0x00000000000073c6 */ /* 0x000ef60000000000 */
[----:B---3--:R3:W4:Y:S01]  /*0610*/  SYNCS.EXCH.64 URZ, [UR5], UR12 ;  /* 0x0000000c05ff75b2 */ /* 0x0087220008000100 */
[----:B------:R3:W1:Y:S01]  /*0620*/  SYNCS.EXCH.64 URZ, [UR5+0xa0], UR12 ;  /* 0x0000a00c05ff75b2 */ /* 0x0006620008000100 */
        /* <DEDUP_REMOVED lines=37> */
[----:B------:R3:W1:Y:S02]  /*0880*/  SYNCS.EXCH.64 URZ, [UR5+0x138], UR12 ;  /* 0x0001380c05ff75b2 */ /* 0x0006640008000100 */
[----:B---34-:R-:W-:Y:S01]  /*0890*/  NOP ;  /* 0x0000000000007918 */ /* 0x018fe20000000000 */
.L_x_10:
[----:B------:R-:W-:Y:S05]  /*08a0*/  BSYNC.RECONVERGENT B0 ;  /* 0x0000000000007941 */ /* 0x000fea0003800200 */
.L_x_9:
[----:B------:R-:W3:Y:S01]  /*08b0*/  SHFL.IDX PT, R0, R95, RZ, 0x1f ;  /* 0x00001fff5f007589 */ /* 0x000ee200000e0000 */
[----:B------:R-:W-:Y:S01]  /*08c0*/  NOP ;  /* 0x0000000000007918 */ /* 0x000fe20000000000 */
[----:B---3--:R-:W-:-:S13]  /*08d0*/  ISETP.NE.AND P0, PT, R0, 0x1, PT ;  /* 0x000000010000780c */ /* 0x008fda0003f05270 */
[----:B------:R-:W-:Y:S05]  /*08e0*/  @P0 BRA `(.L_x_11) ;  /* 0x00000000004c0947 */ /* 0x000fea0003800000 */
[----:B------:R-:W-:Y:S01]  /*08f0*/  UMOV UR7, 0x400 ;  /* 0x0000040000077882 */ /* 0x000fe20000000000 */
[----:B------:R-:W-:Y:S01]  /*0900*/  UMOV UR5, 0x20 ;  /* 0x0000002000057882 */ /* 0x000fe20000000000 */
[----:B------:R-:W-:Y:S01]  /*0910*/  UMOV UR4, 0x80 ;  /* 0x0000008000047882 */ /* 0x000fe20000000000 */
[----:B------:R-:W-:Y:S02]  /*0920*/  ULEA UR7, UR37, UR7, 0x18 ;  /* 0x0000000725077291 */ /* 0x000fe4000f8ec0ff */
[----:B------:R-:W-:-:S04]  /*0930*/  UIADD3 UR12, UPT, UPT, -UR5, 0x100000, URZ ;  /* 0x00100000050c7890 */ /* 0x000fc8000fffe1ff */
[----:B------:R-:W-:Y:S02]  /*0940*/  USHF.L.U32 UR13, UR12, 0xb, URZ ;  /* 0x0000000b0c0d7899 */ /* 0x000fe400080006ff */
[----:B------:R-:W-:Y:S02]  /*0950*/  USHF.L.U32 UR12, UR12, 0x1, URZ ;  /* 0x000000010c0c7899 */ /* 0x000fe400080006ff */
[----:B------:R-:W-:-:S04]  /*0960*/  UIADD3 UR4, UPT, UPT, -UR4, 0x100000, URZ ;  /* 0x0010000004047890 */ /* 0x000fc8000fffe1ff */
[----:B------:R-:W-:Y:S02]  /*0970*/  USHF.L.U32 UR5, UR4, 0xb, URZ ;  /* 0x0000000b04057899 */ /* 0x000fe400080006ff */
[----:B------:R-:W-:Y:S01]  /*0980*/  USHF.L.U32 UR4, UR4, 0x1, URZ ;  /* 0x0000000104047899 */ /* 0x000fe200080006ff */
[----:B------:R-:W-:Y:S01]  /*0990*/  ELECT P0, URZ, PT ;  /* 0x0000000000ff782f */ /* 0x000fe20003800000 */
[----:B------:R-:W3:Y:S02]  /*09a0*/  FENCE.VIEW.ASYNC.S ;  /* 0x00000000000073c6 */ /* 0x000ee40000000000 */
[----:B---3--:R3:W4:Y:S08]  /*09b0*/  SYNCS.EXCH.64 URZ, [UR7+0x140], UR12 ;  /* 0x0001400c07ff75b2 */ /* 0x0087300008000100 */
[----:B------:R3:W1:Y:S01]  /*09c0*/  SYNCS.EXCH.64 URZ, [UR7+0x158], UR4 ;  /* 0x0001580407ff75b2 */ /* 0x0006620008000100 */
[----:B------:R3:W1:Y:S01]  /*09d0*/  SYNCS.EXCH.64 URZ, [UR7+0x148], UR12 ;  /* 0x0001480c07ff75b2 */ /* 0x0006620008000100 */
[----:B------:R3:W1:Y:S01]  /*09e0*/  SYNCS.EXCH.64 URZ, [UR7+0x160], UR4 ;  /* 0x0001600407ff75b2 */ /* 0x0006620008000100 */
[----:B------:R3:W1:Y:S01]  /*09f0*/  SYNCS.EXCH.64 URZ, [UR7+0x150], UR12 ;  /* 0x0001500c07ff75b2 */ /* 0x0006620008000100 */
[----:B------:R3:W1:Y:S01]  /*0a00*/  SYNCS.EXCH.64 URZ, [UR7+0x168], UR4 ;  /* 0x0001680407ff75b2 */ /* 0x0006620008000100 */
[----:B------:R-:W-:Y:S01]  /*0a10*/  NOP ;  /* 0x0000000000007918 */ /* 0x000fe20000000000 */
.L_x_11:
[----:B------:R-:W2:Y:S01]  /*0a20*/  SHFL.IDX PT, R0, R95, RZ, 0x1f ;  /* 0x00001fff5f007589 */ /* 0x000ea200000e0000 */
[----:B------:R-:W-:Y:S01]  /*0a30*/  NOP ;  /* 0x0000000000007918 */ /* 0x000fe20000000000 */
[----:B--2---:R-:W-:-:S13]  /*0a40*/  ISETP.NE.AND P0, PT, R0, 0x3, PT ;  /* 0x000000030000780c */ /* 0x004fda0003f05270 */
[----:B------:R-:W-:Y:S05]  /*0a50*/  @P0 BRA `(.L_x_12) ;  /* 0x00000000002c0947 */ /* 0x000fea0003800000 */
[----:B---3--:R-:W-:Y:S01]  /*0a60*/  UMOV UR5, 0x400 ;  /* 0x0000040000057882 */ /* 0x008fe20000000000 */
[----:B------:R-:W-:Y:S01]  /*0a70*/  UMOV UR4, 0x20 ;  /* 0x0000002000047882 */ /* 0x000fe20000000000 */
[----:B------:R-:W-:Y:S02]  /*0a80*/  ULEA UR5, UR37, UR5, 0x18 ;  /* 0x0000000525057291 */ /* 0x000fe4000f8ec0ff */
[----:B------:R-:W-:-:S04]  /*0a90*/  UIADD3 UR12, UPT, UPT, -UR4, 0x100000, URZ ;  /* 0x00100000040c7890 */ /* 0x000fc8000fffe1ff */
[----:B------:R-:W-:Y:S02]  /*0aa0*/  USHF.L.U32 UR13, UR12, 0xb, URZ ;  /* 0x0000000b0c0d7899 */ /* 0x000fe400080006ff */
[----:B------:R-:W-:Y:S01]  /*0ab0*/  USHF.L.U32 UR12, UR12, 0x1, URZ ;  /* 0x000000010c0c7899 */ /* 0x000fe200080006ff */
[----:B------:R-:W-:Y:S01]  /*0ac0*/  ELECT P0, URZ, PT ;  /* 0x0000000000ff782f */ /* 0x000fe20003800000 */
[----:B------:R-:W2:Y:S10]  /*0ad0*/  FENCE.VIEW.ASYNC.S ;  /* 0x00000000000073c6 */ /* 0x000eb40000000000 */
[----:B--2---:R2:W3:Y:S01]  /*0ae0*/  SYNCS.EXCH.64 URZ, [UR5+0x170], UR12 ;  /* 0x0001700c05ff75b2 */ /* 0x0044e20008000100 */
[----:B------:R2:W1:Y:S01]  /*0af0*/  SYNCS.EXCH.64 URZ, [UR5+0x178], UR12 ;  /* 0x0001780c05ff75b2 */ /* 0x0004620008000100 */
[----:B------:R-:W-:Y:S01]  /*0b00*/  NOP ;  /* 0x0000000000007918 */ /* 0x000fe20000000000 */
.L_x_12:
[----:B------:R-:W4:Y:S01]  /*0b10*/  SHFL.IDX PT, R0, R95, RZ, 0x1f ;  /* 0x00001fff5f007589 */ /* 0x000f2200000e0000 */
[----:B------:R-:W-:Y:S01]  /*0b20*/  NOP ;  /* 0x0000000000007918 */ /* 0x000fe20000000000 */
[----:B----4-:R-:W-:-:S13]  /*0b30*/  ISETP.NE.AND P0, PT, R0, 0x4, PT ;  /* 0x000000040000780c */ /* 0x010fda0003f05270 */
[----:B------:R-:W-:Y:S05]  /*0b40*/  @P0 BRA `(.L_x_13) ;  /* 0x0000000000480947 */ /* 0x000fea0003800000 */
[----:B---3--:R-:W-:Y:S01]  /*0b50*/  UMOV UR7, 0x1e0 ;  /* 0x000001e000077882 */ /* 0x008fe20000000000 */
[----:B--2---:R-:W-:Y:S01]  /*0b60*/  UMOV UR5, 0x400 ;  /* 0x0000040000057882 */ /* 0x004fe20000000000 */
[----:B------:R-:W-:Y:S01]  /*0b70*/  USEL UR7, UR7, 0x1a0, UP5 ;  /* 0x000001a007077887 */ /* 0x000fe2000a800000 */
        /* <DEDUP_REMOVED lines=9> */
[----:B------:R-:W2:Y:S02]  /*0c10*/  FENCE.VIEW.ASYNC.S ;  /* 0x00000000000073c6 */ /* 0x000ea40000000000 */
[----:B--2---:R4:W2:Y:S08]  /*0c20*/  SYNCS.EXCH.64 URZ, [UR5+0x180], UR12 ;  /* 0x0001800c05ff75b2 */ /* 0x0048b00008000100 */
[----:B------:R4:W3:Y:S01]  /*0c30*/  SYNCS.EXCH.64 URZ, [UR5+0x190], UR14 ;  /* 0x0001900e05ff75b2 */ /* 0x0008e20008000100 */
[----:B------:R4:W1:Y:S01]  /*0c40*/  SYNCS.EXCH.64 URZ, [UR5+0x188], UR12 ;  /* 0x0001880c05ff75b2 */ /* 0x0008620008000100 */
[----:B------:R4:W1:Y:S02]  /*0c50*/  SYNCS.EXCH.64 URZ, [UR5+0x198], UR14 ;  /* 0x0001980e05ff75b2 */ /* 0x0008640008000100 */
[----:B----4-:R-:W-:Y:S01]  /*0c60*/  NOP ;  /* 0x0000000000007918 */ /* 0x010fe20000000000 */
.L_x_13:
[----:B------:R-:W4:Y:S01]  /*0c70*/  SHFL.IDX PT, R0, R95, RZ, 0x1f ;  /* 0x00001fff5f007589 */ /* 0x000f2200000e0000 */
[----:B------:R-:W-:Y:S01]  /*0c80*/  NOP ;  /* 0x0000000000007918 */ /* 0x000fe20000000000 */
[----:B----4-:R-:W-:-:S13]  /*0c90*/  ISETP.NE.AND P0, PT, R0, 0x5, PT ;  /* 0x000000050000780c */ /* 0x010fda0003f05270 */
[----:B------:R-:W-:Y:S05]  /*0ca0*/  @P0 BRA `(.L_x_14) ;  /* 0x0000000000540947 */ /* 0x000fea0003800000 */
[----:B---3--:R-:W-:Y:S01]  /*0cb0*/  UMOV UR7, 0x400 ;  /* 0x0000040000077882 */ /* 0x008fe20000000000 */
[----:B--2---:R-:W-:Y:S01]  /*0cc0*/  UMOV UR5, 0x1 ;  /* 0x0000000100057882 */ /* 0x004fe20000000000 */
        /* <DEDUP_REMOVED lines=13> */
[----:B------:R4:W1:Y:S01]  /*0da0*/  SYNCS.EXCH.64 URZ, [UR7+0x1c8], UR4 ;  /* 0x0001c80407ff75b2 */ /* 0x0008620008000100 */
[----:B------:R4:W1:Y:S01]  /*0db0*/  SYNCS.EXCH.64 URZ, [UR7+0x1b0], UR12 ;  /* 0x0001b00c07ff75b2 */ /* 0x0008620008000100 */
[----:B------:R4:W1:Y:S01]  /*0dc0*/  SYNCS.EXCH.64 URZ, [UR7+0x1d0], UR4 ;  /* 0x0001d00407ff75b2 */ /* 0x0008620008000100 */
[----:B------:R4:W1:Y:S01]  /*0dd0*/  SYNCS.EXCH.64 URZ, [UR7+0x1b8], UR12 ;  /* 0x0001b80c07ff75b2 */ /* 0x0008620008000100 */
[----:B------:R4:W1:Y:S02]  /*0de0*/  SYNCS.EXCH.64 URZ, [UR7+0x1d8], UR4 ;  /* 0x0001d80407ff75b2 */ /* 0x0008640008000100 */
[----:B----4-:R-:W-:Y:S01]  /*0df0*/  NOP ;  /* 0x0000000000007918 */ /* 0x010fe20000000000 */
.L_x_14:
[----:B------:R-:W4:Y:S01]  /*0e00*/  SHFL.IDX PT, R0, R95, RZ, 0x1f ;  /* 0x00001fff5f007589 */ /* 0x000f2200000e0000 */
[----:B------:R-:W-:Y:S01]  /*0e10*/  ISETP.NE.OR P1, PT, RZ, UR10, !P1 ;  /* 0x0000000aff007c0c */ /* 0x000fe2000cf25670 */
[----:B------:R-:W-:Y:S01]  /*0e20*/  NOP ;  /* 0x0000000000007918 */ /* 0x000fe20000000000 */
[----:B----4-:R-:W-:-:S13]  /*0e30*/  ISETP.NE.AND P0, PT, R0, 0x3, PT ;  /* 0x000000030000780c */ /* 0x010fda0003f05270 */
[----:B------:R-:W-:Y:S05]  /*0e40*/  @P0 BRA `(.L_x_15) ;  /* 0x0000000000340947 */ /* 0x000fea0003800000 */
[----:B--23--:R-:W-:Y:S01]  /*0e50*/  UMOV UR5, 0x400 ;  /* 0x0000040000057882 */ /* 0x00cfe20000000000 */
[----:B------:R-:W-:Y:S01]  /*0e60*/  UMOV UR4, 0x20 ;  /* 0x0000002000047882 */ /* 0x000fe20000000000 */
[----:B------:R-:W-:Y:S02]  /*0e70*/  ULEA UR5, UR37, UR5, 0x18 ;  /* 0x0000000525057291 */ /* 0x000fe4000f8ec0ff */
[----:B------:R-:W-:-:S04]  /*0e80*/  UIADD3 UR12, UPT, UPT, -UR4, 0x100000, URZ ;  /* 0x00100000040c7890 */ /* 0x000fc8000fffe1ff */
[----:B------:R-:W-:Y:S02]  /*0e90*/  USHF.L.U32 UR13, UR12, 0xb, URZ ;  /* 0x0000000b0c0d7899 */ /* 0x000fe400080006ff */
[----:B------:R-:W-:Y:S01]  /*0ea0*/  USHF.L.U32 UR12, UR12, 0x1, URZ ;  /* 0x000000010c0c7899 */ /* 0x000fe200080006ff */
[----:B------:R-:W-:Y:S01]  /*0eb0*/  ELECT P0, URZ, PT ;  /* 0x0000000000ff782f */ /* 0x000fe20003800000 */
[----:B------:R-:W2:Y:S10]  /*0ec0*/  FENCE.VIEW.ASYNC.S ;  /* 0x00000000000073c6 */ /* 0x000eb40000000000 */
[----:B--2---:R4:W2:Y:S01]  /*0ed0*/  SYNCS.EXCH.64 URZ, [UR5+0x1e0], UR12 ;  /* 0x0001e00c05ff75b2 */ /* 0x0048a20008000100 */
[----:B------:R4:W3:Y:S01]  /*0ee0*/  SYNCS.EXCH.64 URZ, [UR5+0x1f0], UR12 ;  /* 0x0001f00c05ff75b2 */ /* 0x0008e20008000100 */
[----:B------:R4:W1:Y:S01]  /*0ef0*/  SYNCS.EXCH.64 URZ, [UR5+0x1e8], UR12 ;  /* 0x0001e80c05ff75b2 */ /* 0x0008620008000100 */
[----:B------:R4:W1:Y:S02]  /*0f00*/  SYNCS.EXCH.64 URZ, [UR5+0x1f8], UR12 ;  /* 0x0001f80c05ff75b2 */ /* 0x0008640008000100 */
[----:B----4-:R-:W-:Y:S01]  /*0f10*/  NOP ;  /* 0x0000000000007918 */ /* 0x010fe20000000000 */
.L_x_15:
[----:B------:R-:W-:Y:S01]  /*0f20*/  VOTEU.ALL UP1, P1 ;  /* 0x0000000000ff7886 */ /* 0x000fe20000820000 */
[----:B--23--:R-:W2:Y:S01]  /*0f30*/  LDCU UR5, c[0x0][0x36c] ;  /* 0x00006d80ff0577ac */ /* 0x00cea20008000800 */
[----:B------:R-:W-:Y:S01]  /*0f40*/  NOP ;  /* 0x0000000000007918 */ /* 0x000fe20000000000 */
[----:B------:R-:W-:Y:S01]  /*0f50*/  LOP3.LUT R10, R101, 0x1f, RZ, 0xc0, !PT ;  /* 0x0000001f650a7812 */ /* 0x000fe200078ec0ff */
[----:B------:R-:W-:Y:S01]  /*0f60*/  UMOV UR12, 0x20 ;  /* 0x00000020000c7882 */ /* 0x000fe20000000000 */
[----:B------:R-:W-:Y:S01]  /*0f70*/  @!UP1 UMOV UR4, 0x400 ;  /* 0x0000040000049882 */ /* 0x000fe20000000000 */
[----:B------:R-:W-:-:S04]  /*0f80*/  @!UP1 UIADD3 UR12, UPT, UPT, -UR12, 0x100000, URZ ;  /* 0x001000000c0c9890 */ /* 0x000fc8000fffe1ff */
[----:B------:R-:W-:Y:S02]  /*0f90*/  @!UP1 USHF.L.U32 UR13, UR12, 0xb, URZ ;  /* 0x0000000b0c0d9899 */ /* 0x000fe400080006ff */
[----:B------:R-:W-:Y:S02]  /*0fa0*/  @!UP1 USHF.L.U32 UR12, UR12, 0x1, URZ ;  /* 0x000000010c0c9899 */ /* 0x000fe400080006ff */
[----:B------:R-:W-:Y:S01]  /*0fb0*/  @!UP1 ULEA UR4, UR37, UR4, 0x18 ;  /* 0x0000000425049291 */ /* 0x000fe2000f8ec0ff */
[----:B------:R-:W-:Y:S01]  /*0fc0*/  VOTEU.ALL UP1, P1 ;  /* 0x0000000000ff7886 */ /* 0x000fe20000820000 */
[----:B------:R-:W-:Y:S01]  /*0fd0*/  UISETP.NE.AND UP4, UPT, UR10, URZ, UPT ;  /* 0x000000ff0a00728c */ /* 0x000fe2000bf85270 */
[----:B------:R-:W3:Y:S09]  /*0fe0*/  FENCE.VIEW.ASYNC.S ;  /* 0x00000000000073c6 */ /* 0x000ef20000000000 */
[----:B---3--:R3:W4:Y:S01]  /*0ff0*/  @!UP1 SYNCS.EXCH.64 URZ, [UR4+0x200], UR12 ;  /* 0x0002000c04ff95b2 */ /* 0x0087220008000100 */
[----:B--2---:R-:W-:-:S09]  /*1000*/  UISETP.EQ.U32.AND UP1, UPT, UR5, 0x1, UPT ;  /* 0x000000010500788c */ /* 0x004fd2000bf22070 */
[----:B------:R-:W-:Y:S05]  /*1010*/  BRA.U !UP1, `(.L_x_16) ;  /* 0x0000000109087547 */ /* 0x000fea000b800000 */
[----:B-1--4-:R-:W-:Y:S01]  /*1020*/  UCGABAR_ARV ;  /* 0x00000000000079c7 */ /* 0x012fe20008000000 */
[----:B------:R-:W-:Y:S05]  /*1030*/  BRA `(.L_x_17) ;  /* 0x0000000000047947 */ /* 0x000fea0003800000 */
.L_x_16:
[----:B-1--4-:R-:W-:Y:S01]  /*1040*/  NOP ;  /* 0x0000000000007918 */ /* 0x012fe20000000000 */
.L_x_17:
[----:B------:R-:W1:Y:S01]  /*1050*/  S2R R20, SR_CTAID.Y ;  /* 0x0000000000147919 */ /* 0x000e620000002600 */
[----:B------:R-:W-:-:S05]  /*1060*/  CS2R.32 R88, SR_CgaSize ;  /* 0x0000000000587805 */ /* 0x000fca0000008a00 */
[----:B------:R-:W-:-:S05]  /*1070*/  IMAD R88, R88, -0xa0, RZ ;  /* 0xffffff6058587824 */ /* 0x000fca00078e02ff */
[----:B---3--:R-:W-:-:S14]  /*1080*/  R2UR UR4, R88 ;  /* 0x00000000580472ca */ /* 0x008fdc00000e0000 */
[----:B------:R-:W2:Y:S01]  /*1090*/  LDCU UR4, c[0x0][UR4+0x2b4] ;  /* 0x00005680040477ac */ /* 0x000ea20008000800 */
[----:B------:R-:W-:-:S05]  /*10a0*/  CS2R.32 R0, SR_CgaSize ;  /* 0x0000000000007805 */ /* 0x000fca0000008a00 */
[----:B------:R-:W-:-:S06]  /*10b0*/  IMAD R0, R0, -0xa0, RZ ;  /* 0xffffff6000007824 */ /* 0x000fcc00078e02ff */
[----:B------:R-:W3:Y:S01]  /*10c0*/  LDC R0, c[0x0][R0+0x2a4] ;  /* 0x0000a90000007b82 */ /* 0x000ee20000000800 */
[----:B------:R-:W-:Y:S01]  /*10d0*/  PRMT R8, RZ, 0x7610, R8 ;  /* 0x00007610ff087816 */ /* 0x000fe20000000008 */
[----:B------:R-:W4:Y:S01]  /*10e0*/  S2R R11, SR_CTAID.X ;  /* 0x00000000000b7919 */ /* 0x000f220000002500 */
[----:B------:R-:W-:-:S05]  /*10f0*/  CS2R.32 R88, SR_CgaSize ;  /* 0x0000000000587805 */ /* 0x000fca0000008a00 */
[----:B------:R-:W-:-:S05]  /*1100*/  IMAD R88, R88, -0xa0, RZ ;  /* 0xffffff6058587824 */ /* 0x000fca00078e02ff */
[----:B------:R-:W-:-:S14]  /*1110*/  R2UR UR5, R88 ;  /* 0x00000000580572ca */ /* 0x000fdc00000e0000 */
[----:B------:R-:W3:Y:S01]  /*1120*/  LDCU UR5, c[0x0][UR5+0x2b0] ;  /* 0x00005600050577ac */ /* 0x000ee20008000800 */
[----:B------:R-:W-:Y:S01]  /*1130*/  UISETP.NE.AND UP2, UPT, UR10, 0x2, UPT ;  /* 0x000000020a00788c */ /* 0x000fe2000bf45270 */
[----:B------:R-:W2:Y:S01]  /*1140*/  LDC R9, c[0x0][0xb24] ;  /* 0x0002c900ff097b82 */ /* 0x000ea20000000800 */
[----:B------:R-:W-:-:S05]  /*1150*/  CS2R.32 R2, SR_CgaSize ;  /* 0x0000000000027805 */ /* 0x000fca0000008a00 */
[----:B------:R-:W-:-:S06]  /*1160*/  IMAD R2, R2, -0xa0, RZ ;  /* 0xffffff6002027824 */ /* 0x000fcc00078e02ff */
[----:B------:R-:W3:Y:S08]  /*1170*/  LDC R2, c[0x0][R2+0x2a0] ;  /* 0x0000a80002027b82 */ /* 0x000ef00000000800 */
[----:B------:R-:W3:Y:S01]  /*1180*/  LDC R40, c[0x0][0xb24] ;  /* 0x0002c900ff287b82 */ /* 0x000ee20000000800 */
[----:B-1----:R-:W-:-:S07]  /*1190*/  I2FP.F32.U32 R3, R20 ;  /* 0x0000001400037245 */ /* 0x002fce0000201000 */
[----:B------:R-:W1:Y:S01]  /*11a0*/  S2UR UR36, SR_CTAID.Z ;  /* 0x00000000002479c3 */ /* 0x000e620000002700 */
[----:B--2---:R-:W-:Y:S01]  /*11b0*/  ISETP.GE.AND P0, PT, R9, 0x1, PT ;  /* 0x000000010900780c */ /* 0x004fe20003f06270 */
[----:B----4-:R-:W-:Y:S01]  /*11c0*/  IMAD.MOV.U32 R21, RZ, RZ, R11 ;  /* 0x000000ffff157224 */ /* 0x010fe200078e000b */
[----:B------:R-:W-:Y:S01]  /*11d0*/  I2FP.F32.U32 R4, R11 ;  /* 0x0000000b00047245 */ /* 0x000fe20000201000 */
[----:B------:R-:W-:Y:S01]  /*11e0*/  FMUL R3, R3, UR4 ;  /* 0x0000000403037c20 */ /* 0x000fe20008400000 */
[----:B------:R-:W2:Y:S03]  /*11f0*/  LDCU UR4, c[0x0][0xb30] ;  /* 0x00016600ff0477ac */ /* 0x000ea60008000800 */
[----:B---3--:R-:W-:Y:S01]  /*1200*/  FMUL R4, R4, UR5 ;  /* 0x0000000504047c20 */ /* 0x008fe20008400000 */
[----:B------:R-:W3:Y:S08]  /*1210*/  F2I.U32.TRUNC.NTZ R81, R3 ;  /* 0x0000000300517305 */ /* 0x000ef0000020f000 */
[----:B------:R-:W4:Y:S01]  /*1220*/  F2I.U32.TRUNC.NTZ R88, R4 ;  /* 0x0000000400587305 */ /* 0x000f22000020f000 */
[----:B--2---:R-:W-:Y:S01]  /*1230*/  UISETP.NE.AND UP3, UPT, UR4, 0x1, UPT ;  /* 0x000000010400788c */ /* 0x004fe2000bf65270 */
[----:B---3--:R-:W-:-:S05]  /*1240*/  IADD3 R81, PT, PT, -R81, RZ, RZ ;  /* 0x000000ff51517210 */ /* 0x008fca0007ffe1ff */
[----:B------:R-:W-:Y:S01]  /*1250*/  IMAD R81, R0, R81, R20 ;  /* 0x0000005100517224 */ /* 0x000fe200078e0214 */
[----:B------:R-:W-:Y:S01]  /*1260*/  PRMT R0, RZ, 0x7610, R0 ;  /* 0x00007610ff007816 */ /* 0x000fe20000000000 */
[----:B----4-:R-:W-:-:S04]  /*1270*/  IMAD.MOV R88, RZ, RZ, -R88 ;  /* 0x000000ffff587224 */ /* 0x010fc800078e0a58 */
[----:B------:R-:W-:Y:S01]  /*1280*/  IMAD R88, R2, R88, R11 ;  /* 0x0000005802587224 */ /* 0x000fe200078e020b */
[----:B-1----:R-:W-:Y:S06]  /*1290*/  BRA.U UP4, `(.L_x_18) ;  /* 0x0000000104247547 */ /* 0x002fec000b800000 */
[----:B------:R-:W-:Y:S01]  /*12a0*/  ISETP.NE.AND P1, PT, R81, RZ, PT ;  /* 0x000000ff5100720c */ /* 0x000fe20003f25270 */
[----:B------:R-:W-:Y:S01]  /*12b0*/  IMAD.MOV.U32 R0, RZ, RZ, 0x3 ;  /* 0x00000003ff007424 */ /* 0x000fe200078e00ff */
[C---:B------:R-:W-:Y:S02]  /*12c0*/  LOP3.LUT R3, R88.reuse, 0xfffffffe, RZ, 0xc0, !PT ;  /* 0xfffffffe58037812 */ /* 0x040fe400078ec0ff */
[----:B------:R-:W-:Y:S02]  /*12d0*/  ISETP.LT.U32.OR P1, PT, R88, 0x2, !P1 ;  /* 0x000000025800780c */ /* 0x000fe40004f21470 */
[----:B------:R-:W-:Y:S02]  /*12e0*/  SHF.L.U32 R0, R0, R3, RZ ;  /* 0x0000000300007219 */ /* 0x000fe400000006ff */
[----:B------:R-:W-:Y:S02]  /*12f0*/  SEL R5, RZ, 0x1, !P1 ;  /* 0x00000001ff057807 */ /* 0x000fe40004800000 */
[----:B------:R-:W-:-:S05]  /*1300*/  SEL R2, RZ, 0x2, !P1 ;  /* 0x00000002ff027807 */ /* 0x000fca0004800000 */
[----:B------:R-:W-:-:S05]  /*1310*/  IMAD.IADD R2, R5, 0x1, R2 ;  /* 0x0000000105027824 */ /* 0x000fca00078e0202 */
[----:B------:R-:W-:Y:S02]  /*1320*/  PRMT R8, R2, 0x7610, R8 ;  /* 0x0000761002087816 */ /* 0x000fe40000000008 */
.L_x_18:
[----:B------:R-:W-:Y:S05]  /*1330*/  @!P0 BRA `(.L_x_19) ;  /* 0x0000000000b88947 */ /* 0x000fea0003800000 */
[----:B------:R-:W1:Y:S01]  /*1340*/  LDC.64 R4, c[0x0][0xb18] ;  /* 0x0002c600ff047b82 */ /* 0x000e620000000a00 */
[----:B------:R-:W-:-:S07]  /*1350*/  ISETP.NE.AND P0, PT, R9, 0x1, PT ;  /* 0x000000010900780c */ /* 0x000fce0003f05270 */
[----:B------:R-:W2:Y:S08]  /*1360*/  LDC R14, c[0x0][0xb0c] ;  /* 0x0002c300ff0e7b82 */ /* 0x000eb00000000800 */
[----:B------:R-:W3:Y:S08]  /*1370*/  LDC R13, c[0x0][0x370] ;  /* 0x0000dc00ff0d7b82 */ /* 0x000ef00000000800 */
[----:B------:R-:W4:Y:S01]  /*1380*/  LDC R16, c[0x0][0x374] ;  /* 0x0000dd00ff107b82 */ /* 0x000f220000000800 */
[----:B-1----:R-:W-:-:S07]  /*1390*/  ISETP.NE.AND P1, PT, R4, 0x1, PT ;  /* 0x000000010400780c */ /* 0x002fce0003f25270 */
[----:B------:R-:W3:Y:S01]  /*13a0*/  LDC.64 R6, c[0x0][0xb10] ;  /* 0x0002c400ff067b82 */ /* 0x000ee20000000a00 */
[----:B--2---:R-:W-:-:S07]  /*13b0*/  ISETP.NE.AND P2, PT, R14, 0x1, PT ;  /* 0x000000010e00780c */ /* 0x004fce0003f45270 */
[----:B------:R-:W1:Y:S08]  /*13c0*/  LDC R12, c[0x0][0xb20] ;  /* 0x0002c800ff0c7b82 */ /* 0x000e700000000800 */
[----:B------:R-:W2:Y:S01]  /*13d0*/  LDC.64 R2, c[0x0][0xb28] ;  /* 0x0002ca00ff027b82 */ /* 0x000ea20000000a00 */
[----:B----4-:R-:W-:-:S04]  /*13e0*/  IMAD.HI.U32 R15, R16, R5, RZ ;  /* 0x00000005100f7227 */ /* 0x010fc800078e00ff */
[----:B------:R-:W-:-:S04]  /*13f0*/  IMAD.HI.U32 R5, R20, R5, RZ ;  /* 0x0000000514057227 */ /* 0x000fc800078e00ff */
[----:B---3--:R-:W-:-:S04]  /*1400*/  IMAD.HI.U32 R18, R13, R6, RZ ;  /* 0x000000060d127227 */ /* 0x008fc800078e00ff */
[C---:B------:R-:W-:Y:S01]  /*1410*/  IMAD.HI.U32 R22, R11.reuse, R6, RZ ;  /* 0x000000060b167227 */ /* 0x040fe200078e00ff */
[-C--:B------:R-:W-:Y:S02]  /*1420*/  @P2 SHF.R.U32.HI R13, RZ, R7.reuse, R18 ;  /* 0x00000007ff0d2219 */ /* 0x080fe40000011612 */
[-C--:B-1----:R-:W-:Y:S02]  /*1430*/  @P1 SHF.R.U32.HI R16, RZ, R12.reuse, R15 ;  /* 0x0000000cff101219 */ /* 0x082fe4000001160f */
[----:B------:R-:W-:Y:S02]  /*1440*/  SHF.R.U32.HI R5, RZ, R12, R5 ;  /* 0x0000000cff057219 */ /* 0x000fe40000011605 */
[----:B------:R-:W-:Y:S02]  /*1450*/  SHF.R.U32.HI R22, RZ, R7, R22 ;  /* 0x00000007ff167219 */ /* 0x000fe40000011616 */
[----:B------:R-:W-:Y:S01]  /*1460*/  SEL R5, R20, R5, !P1 ;  /* 0x0000000514057207 */ /* 0x000fe20004800000 */
[----:B--2---:R-:W-:Y:S01]  /*1470*/  IMAD.HI.U32 R18, R16, R2, RZ ;  /* 0x0000000210127227 */ /* 0x004fe200078e00ff */
[----:B------:R-:W-:-:S02]  /*1480*/  SEL R21, R11, R22, !P2 ;  /* 0x000000160b157207 */ /* 0x000fc40005000000 */
[----:B------:R-:W-:Y:S01]  /*1490*/  IADD3 R7, PT, PT, -R5, RZ, RZ ;  /* 0x000000ff05077210 */ /* 0x000fe20007ffe1ff */
[----:B------:R-:W-:Y:S01]  /*14a0*/  IMAD.HI.U32 R6, R13, R2, RZ ;  /* 0x000000020d067227 */ /* 0x000fe200078e00ff */
[----:B------:R-:W-:-:S03]  /*14b0*/  @P0 SHF.R.U32.HI R16, RZ, R3, R18 ;  /* 0x00000003ff100219 */ /* 0x000fc60000011612 */
[----:B------:R-:W-:Y:S01]  /*14c0*/  IMAD R7, R4, R7, R20 ;  /* 0x0000000704077224 */ /* 0x000fe200078e0214 */
[----:B------:R-:W-:Y:S01]  /*14d0*/  @P0 SHF.R.U32.HI R13, RZ, R3, R6 ;  /* 0x00000003ff0d0219 */ /* 0x000fe20000011606 */
[----:B------:R-:W-:-:S04]  /*14e0*/  IMAD R16, R16, R9, RZ ;  /* 0x0000000910107224 */ /* 0x000fc800078e02ff */
[----:B------:R-:W-:Y:S01]  /*14f0*/  IMAD R6, R13, R9, RZ ;  /* 0x000000090d067224 */ /* 0x000fe200078e02ff */
[----:B------:R-:W-:-:S04]  /*1500*/  ISETP.GE.AND P1, PT, R5, R16, PT ;  /* 0x000000100500720c */ /* 0x000fc80003f26270 */
[----:B------:R-:W-:Y:S01]  /*1510*/  ISETP.GE.OR P1, PT, R21, R6, P1 ;  /* 0x000000061500720c */ /* 0x000fe20000f26670 */
[----:B------:R-:W-:-:S05]  /*1520*/  IMAD.HI.U32 R6, R5, R2, RZ ;  /* 0x0000000205067227 */ /* 0x000fca00078e00ff */
[----:B------:R-:W-:-:S04]  /*1530*/  SHF.R.U32.HI R6, RZ, R3, R6 ;  /* 0x00000003ff067219 */ /* 0x000fc80000011606 */
[----:B------:R-:W-:-:S03]  /*1540*/  SEL R6, R5, R6, !P0 ;  /* 0x0000000605067207 */ /* 0x000fc60004000000 */
[----:B------:R-:W-:Y:S01]  /*1550*/  @!P1 IMAD.HI.U32 R12, R21, R2, RZ ;  /* 0x00000002150c9227 */ /* 0x000fe200078e00ff */
[----:B------:R-:W-:-:S04]  /*1560*/  IADD3 R2, PT, PT, -R6, RZ, RZ ;  /* 0x000000ff06027210 */ /* 0x000fc80007ffe1ff */
[----:B------:R-:W-:Y:S01]  /*1570*/  @!P1 SHF.R.U32.HI R12, RZ, R3, R12 ;  /* 0x00000003ff0c9219 */ /* 0x000fe2000001160c */
[----:B------:R-:W-:-:S03]  /*1580*/  IMAD R2, R9, R2, R5 ;  /* 0x0000000209027224 */ /* 0x000fc600078e0205 */
[----:B------:R-:W-:-:S05]  /*1590*/  @!P1 SEL R3, R21, R12, !P0 ;  /* 0x0000000c15039207 */ /* 0x000fca0004000000 */
[--C-:B------:R-:W-:Y:S02]  /*15a0*/  @!P1 IMAD.IADD R6, R6, 0x1, -R3.reuse ;  /* 0x0000000106069824 */ /* 0x100fe400078e0a03 */
[----:B------:R-:W-:Y:S01]  /*15b0*/  @!P1 IMAD R3, R2, R13, R3 ;  /* 0x0000000d02039224 */ /* 0x000fe200078e0203 */
[----:B------:R-:W-:Y:S01]  /*15c0*/  IADD3 R2, PT, PT, -R21, RZ, RZ ;  /* 0x000000ff15027210 */ /* 0x000fe20007ffe1ff */
[----:B------:R-:W-:Y:S02]  /*15d0*/  @!P1 IMAD R5, R6, R9, R21 ;  /* 0x0000000906059224 */ /* 0x000fe400078e0215 */
[----:B------:R-:W-:Y:S02]  /*15e0*/  @!P1 IMAD.MOV.U32 R21, RZ, RZ, R3 ;  /* 0x000000ffff159224 */ /* 0x000fe400078e0003 */
[----:B------:R-:W-:Y:S02]  /*15f0*/  IMAD R2, R14, R2, R11 ;  /* 0x000000020e027224 */ /* 0x000fe400078e020b */
[----:B------:R-:W-:-:S02]  /*1600*/  IMAD R20, R5, R4, R7 ;  /* 0x0000000405147224 */ /* 0x000fc400078e0207 */
[----:B------:R-:W-:Y:S02]  /*1610*/  IMAD R21, R21, R14, R2 ;  /* 0x0000000e15157224 */ /* 0x000fe400078e0202 */
.L_x_19:
[----:B------:R-:W-:Y:S05]  /*1620*/  BRA.U UP3, `(.L_x_20) ;  /* 0x0000000103407547 */ /* 0x000fea000b800000 */
[----:B------:R-:W1:Y:S08]  /*1630*/  LDC.64 R4, c[0x0][0xb10] ;  /* 0x0002c400ff047b82 */ /* 0x000e700000000a00 */
[----:B------:R-:W2:Y:S08]  /*1640*/  LDC.64 R2, c[0x0][0xb18] ;  /* 0x0002c600ff027b82 */ /* 0x000eb00000000a00 */
[----:B------:R-:W3:Y:S08]  /*1650*/  LDC R6, c[0x0][0xb20] ;  /* 0x0002c800ff067b82 */ /* 0x000ef00000000800 */
[----:B------:R-:W4:Y:S01]  /*1660*/  LDC R12, c[0x0][0xb0c] ;  /* 0x0002c300ff0c7b82 */ /* 0x000f220000000800 */
[----:B-1----:R-:W-:-:S05]  /*1670*/  IMAD.HI.U32 R4, R21, R4, RZ ;  /* 0x0000000415047227 */ /* 0x002fca00078e00ff */
[----:B------:R-:W-:Y:S01]  /*1680*/  SHF.R.U32.HI R4, RZ, R5, R4 ;  /* 0x00000005ff047219 */ /* 0x000fe20000011604 */
[----:B--2---:R-:W-:Y:S01]  /*1690*/  IMAD.HI.U32 R3, R20, R3, RZ ;  /* 0x0000000314037227 */ /* 0x004fe200078e00ff */
[----:B------:R-:W-:-:S04]  /*16a0*/  ISETP.NE.AND P0, PT, R2, 0x1, PT ;  /* 0x000000010200780c */ /* 0x000fc80003f05270 */
[----:B---3--:R-:W-:-:S04]  /*16b0*/  SHF.R.U32.HI R3, RZ, R6, R3 ;  /* 0x00000006ff037219 */ /* 0x008fc80000011603 */
[----:B------:R-:W-:Y:S02]  /*16c0*/  SEL R3, R20, R3, !P0 ;  /* 0x0000000314037207 */ /* 0x000fe40004000000 */
[----:B----4-:R-:W-:-:S04]  /*16d0*/  ISETP.NE.AND P1, PT, R12, 0x1, PT ;  /* 0x000000010c00780c */ /* 0x010fc80003f25270 */
[----:B------:R-:W-:-:S05]  /*16e0*/  SEL R6, R21, R4, !P1 ;  /* 0x0000000415067207 */ /* 0x000fca0004800000 */
[----:B------:R-:W-:Y:S02]  /*16f0*/  IMAD.IADD R4, R3, 0x1, -R6 ;  /* 0x0000000103047824 */ /* 0x000fe400078e0a06 */
[----:B------:R-:W-:Y:S02]  /*1700*/  IMAD.IADD R3, R6, 0x1, -R3 ;  /* 0x0000000106037824 */ /* 0x000fe400078e0a03 */
[----:B------:R-:W-:Y:S02]  /*1710*/  IMAD R21, R4, R12, R21 ;  /* 0x0000000c04157224 */ /* 0x000fe400078e0215 */
[----:B------:R-:W-:Y:S02]  /*1720*/  IMAD R20, R3, R2, R20 ;  /* 0x0000000203147224 */ /* 0x000fe400078e0214 */
.L_x_20:
[----:B------:R-:W-:Y:S05]  /*1730*/  BRA.U !UP1, `(.L_x_21) ;  /* 0x00000001090c7547 */ /* 0x000fea000b800000 */
[----:B------:R-:W-:Y:S01]  /*1740*/  UCGABAR_WAIT ;  /* 0x0000000000007dc7 */ /* 0x000fe20008000000 */
[----:B------:R-:W-:Y:S01]  /*1750*/  CCTL.IVALL ;  /* 0x00000000ff00798f */ /* 0x000fe20002000000 */
[----:B------:R-:W-:Y:S05]  /*1760*/  BRA `(.L_x_22) ;  /* 0x0000000000047947 */ /* 0x000fea0003800000 */
.L_x_21:
[----:B------:R-:W-:Y:S06]  /*1770*/  BAR.SYNC.DEFER_BLOCKING 0x0 ;  /* 0x0000000000007b1d */ /* 0x000fec0000010000 */
.L_x_22:
[----:B------:R-:W-:Y:S05]  /*1780*/  BRA.U UP2, `(.L_x_23) ;  /* 0x0000001902f07547 */ /* 0x000fea000b800000 */
[----:B------:R-:W1:Y:S01]  /*1790*/  LDCU UR7, c[0x0][0x38c] ;  /* 0x00007180ff0777ac */ /* 0x000e620008000800 */
[----:B------:R-:W2:Y:S01]  /*17a0*/  LDC R9, c[0x0][0x370] ;  /* 0x0000dc00ff097b82 */ /* 0x000ea20000000800 */
[----:B------:R-:W-:Y:S01]  /*17b0*/  PLOP3.LUT P1, PT, PT, PT, UP5, 0x80, 0x8 ;  /* 0x000000000008781c */ /* 0x000fe20003f2f058 */
[C---:B------:R-:W-:Y:S01]  /*17c0*/  IMAD.SHL.U32 R16, R11.reuse, 0x40, RZ ;  /* 0x000000400b107824 */ /* 0x040fe200078e00ff */
[----:B------:R-:W-:Y:S01]  /*17d0*/  UISETP.NE.AND UP1, UPT, UR10, URZ, UPT ;  /* 0x000000ff0a00728c */ /* 0x000fe2000bf25270 */
[----:B------:R-:W-:Y:S01]  /*17e0*/  ISETP.NE.AND P4, PT, R10, RZ, P5 ;  /* 0x000000ff0a00720c */ /* 0x000fe20002f85270 */
[----:B------:R-:W-:Y:S01]  /*17f0*/  IMAD.MOV.U32 R15, RZ, RZ, 0x1 ;  /* 0x00000001ff0f7424 */ /* 0x000fe200078e00ff */
[----:B------:R-:W-:Y:S01]  /*1800*/  LOP3.LUT R17, R11, 0x1, RZ, 0xc0, !PT ;  /* 0x000000010b117812 */ /* 0x000fe200078ec0ff */
[----:B------:R-:W-:Y:S01]  /*1810*/  IMAD.MOV.U32 R14, RZ, RZ, RZ ;  /* 0x000000ffff0e7224 */ /* 0x000fe200078e00ff */
[----:B------:R-:W3:Y:S01]  /*1820*/  LDC R0, c[0x0][0x374] ;  /* 0x0000dd00ff007b82 */ /* 0x000ee20000000800 */
[----:B------:R-:W-:-:S02]  /*1830*/  PLOP3.LUT P1, PT, P1, PT, PT, 0x8, 0x80 ;  /* 0x000000000080781c */ /* 0x000fc40000f2e170 */
[----:B------:R-:W-:Y:S01]  /*1840*/  CS2R R12, SRZ ;  /* 0x00000000000c7805 */ /* 0x000fe2000001ff00 */
[----:B------:R-:W-:Y:S01]  /*1850*/  IMAD.MOV.U32 R10, RZ, RZ, 0x1 ;  /* 0x00000001ff0a7424 */ /* 0x000fe200078e00ff */
[----:B------:R-:W4:Y:S01]  /*1860*/  LDCU.64 UR22, c[0x0][0x348] ;  /* 0x00006900ff1677ac */ /* 0x000f220008000a00 */
[----:B------:R-:W-:Y:S02]  /*1870*/  USEL UR24, UR6, 0x2, UP1 ;  /* 0x0000000206187887 */ /* 0x000fe40008800000 */
[----:B-1----:R-:W-:Y:S01]  /*1880*/  UIADD3 UR4, UPT, UPT, UR7, 0x3f, URZ ;  /* 0x0000003f07047890 */ /* 0x002fe2000fffe0ff */
[----:B------:R-:W-:-:S03]  /*1890*/  UMOV UR25, URZ ;  /* 0x000000ff00197c82 */ /* 0x000fc60008000000 */
[----:B------:R-:W-:-:S04]  /*18a0*/  USHF.R.S32.HI UR14, URZ, 0x1f, UR4 ;  /* 0x0000001fff0e7899 */ /* 0x000fc80008011404 */
[----:B------:R-:W-:Y:S02]  /*18b0*/  ULEA.HI UR14, UR14, UR4, URZ, 0x6 ;  /* 0x000000040e0e7291 */ /* 0x000fe4000f8f30ff */
[----:B------:R-:W-:Y:S02]  /*18c0*/  UIADD3 UR4, UPT, UPT, UR7, -0x1, URZ ;  /* 0xffffffff07047890 */ /* 0x000fe4000fffe0ff */
[----:B------:R-:W-:Y:S02]  /*18d0*/  USHF.R.S32.HI UR14, URZ, 0x6, UR14 ;  /* 0x00000006ff0e7899 */ /* 0x000fe4000801140e */
[----:B------:R-:W-:Y:S02]  /*18e0*/  UISETP.GE.U32.AND UP2, UPT, UR4, -0x7f, UPT ;  /* 0xffffff810400788c */ /* 0x000fe4000bf46070 */
[----:B------:R-:W-:Y:S02]  /*18f0*/  UISETP.LT.U32.AND UP0, UPT, UR14, 0x14, UPT ;  /* 0x000000140e00788c */ /* 0x000fe4000bf01070 */
[----:B------:R-:W-:-:S02]  /*1900*/  UIADD3 UR7, UPT, UPT, UR7, 0x7e, URZ ;  /* 0x0000007e07077890 */ /* 0x000fc4000fffe0ff */
[----:B------:R-:W-:-:S04]  /*1910*/  USEL UR13, UR14, 0x14, UP0 ;  /* 0x000000140e0d7887 */ /* 0x000fc80008000000 */
[----:B------:R-:W-:Y:S02]  /*1920*/  UIADD3 UR21, UPT, UPT, UR13, -0x1, URZ ;  /* 0xffffffff0d157890 */ /* 0x000fe4000fffe0ff */
[----:B------:R-:W-:Y:S02]  /*1930*/  @UP2 UIADD3 UR21, UPT, UPT, UR13, URZ, URZ ;  /* 0x000000ff0d152290 */ /* 0x000fe4000fffe0ff */
[----:B------:R-:W-:Y:S02]  /*1940*/  UIADD3 UR26, UPT, UPT, UR14, -UR13, URZ ;  /* 0x8000000d0e1a7290 */ /* 0x000fe4000fffe0ff */
[----:B------:R-:W-:Y:S02]  /*1950*/  UIADD3 UR15, UPT, UPT, UR21, 0x1, URZ ;  /* 0x00000001150f7890 */ /* 0x000fe4000fffe0ff */
[----:B--2-4-:R-:W-:-:S12]  /*1960*/  UIADD3 UR21, UPT, UPT, -UR21, URZ, URZ ;  /* 0x000000ff15157290 */ /* 0x014fd8000fffe1ff */
.L_x_43:
[----:B------:R-:W-:Y:S01]  /*1970*/  UISETP.NE.AND UP0, UPT, UR37, URZ, UPT ;  /* 0x000000ff2500728c */ /* 0x000fe2000bf05270 */
[----:B------:R-:W1:Y:S08]  /*1980*/  S2UR UR37, SR_CgaCtaId ;  /* 0x00000000002579c3 */ /* 0x000e700000008800 */
[----:B------:R-:W-:Y:S05]  /*1990*/  BRA.U UP0, `(.L_x_24) ;  /* 0x0000000100347547 */ /* 0x000fea000b800000 */
[----:B------:R-:W2:Y:S01]  /*19a0*/  S2R R2, SR_CgaCtaId ;  /* 0x0000000000027919 */ /* 0x000ea20000008800 */
[----:B------:R-:W-:-:S04]  /*19b0*/  MOV R3, 0x400 ;  /* 0x0000040000037802 */ /* 0x000fc80000000f00 */
[----:B--2---:R-:W-:Y:S02]  /*19c0*/  LEA R3, R2, R3, 0x18 ;  /* 0x0000000302037211 */ /* 0x004fe400078ec0ff */
[----:B------:R-:W-:-:S03]  /*19d0*/  SHF.L.U32 R2, R10, 0x1f, RZ ;  /* 0x0000001f0a027819 */ /* 0x000fc600000006ff */
[----:B------:R-:W-:-:S04]  /*19e0*/  IMAD R3, R12, 0x8, R3 ;  /* 0x000000080c037824 */ /* 0x000fc800078e0203 */
[----:B------:R-:W2:Y:S02]  /*19f0*/  SYNCS.PHASECHK.TRANS64.TRYWAIT P0, [R3+URZ+0x1f0], R2 ;  /* 0x0001f002030075a7 */ /* 0x000ea400080011ff */
[----:B--2---:R-:W-:Y:S05]  /*1a00*/  @!P0 BRA `(.L_x_25) ;  /* 0x0000007c001c8947 */ /* 0x004fea0003800000 */
.L_x_155:
[----:B------:R-:W-:Y:S01]  /*1a10*/  VIADD R12, R12, 0x1 ;  /* 0x000000010c0c7836 */ /* 0x000fe20000000000 */
[----:B------:R2:W-:Y:S04]  /*1a20*/  SYNCS.ARRIVE.TRANS64.A1T0 RZ, [R3+URZ+0x1e0], RZ ;  /* 0x0001e0ff03ff79a7 */ /* 0x0005e800081000ff */
[----:B------:R-:W-:-:S04]  /*1a30*/  ISETP.NE.AND P0, PT, R12, 0x2, PT ;  /* 0x000000020c00780c */ /* 0x000fc80003f05270 */
[----:B------:R-:W-:Y:S02]  /*1a40*/  SEL R12, R12, RZ, P0 ;  /* 0x000000ff0c0c7207 */ /* 0x000fe40000000000 */
[----:B--2---:R-:W-:-:S04]  /*1a50*/  SEL R3, RZ, 0x1, P0 ;  /* 0x00000001ff037807 */ /* 0x004fc80000000000 */
[----:B------:R-:W-:-:S07]  /*1a60*/  LOP3.LUT R10, R10, R3, RZ, 0x3c, !PT ;  /* 0x000000030a0a7212 */ /* 0x000fce00078e3cff */
.L_x_24:
[----:B------:R-:W-:Y:S01]  /*1a70*/  UMOV UR4, 0x400 ;  /* 0x0000040000047882 */ /* 0x000fe20000000000 */
[----:B------:R-:W-:Y:S01]  /*1a80*/  LEA.HI R3, R21, R21, RZ, 0x1 ;  /* 0x0000001515037211 */ /* 0x000fe200078f08ff */
[----:B-1----:R-:W-:Y:S01]  /*1a90*/  ULEA UR4, UR37, UR4, 0x18 ;  /* 0x0000000425047291 */ /* 0x002fe2000f8ec0ff */
[----:B------:R-:W-:Y:S01]  /*1aa0*/  SHF.L.U32 R2, R15, 0x1f, RZ ;  /* 0x0000001f0f027819 */ /* 0x000fe200000006ff */
[----:B------:R-:W-:Y:S01]  /*1ab0*/  IMAD R20, R20, 0x2, R17 ;  /* 0x0000000214147824 */ /* 0x000fe200078e0211 */
[----:B------:R-:W-:Y:S01]  /*1ac0*/  UISETP.GE.U32.AND UP0, UPT, UR7, 0x7f, UPT ;  /* 0x0000007f0700788c */ /* 0x000fe2000bf06070 */
[----:B------:R-:W-:Y:S01]  /*1ad0*/  IMAD.SHL.U32 R3, R3, 0x40, RZ ;  /* 0x0000004003037824 */ /* 0x000fe200078e00ff */
[----:B------:R-:W-:Y:S01]  /*1ae0*/  ULEA UR5, UR25, UR4, 0x3 ;  /* 0x0000000419057291 */ /* 0x000fe2000f8e18ff */
[----:B------:R-:W-:Y:S01]  /*1af0*/  R2UR UR35, R16 ;  /* 0x00000000102372ca */ /* 0x000fe200000e0000 */
[----:B------:R-:W-:Y:S01]  /*1b00*/  UMOV UR27, URZ ;  /* 0x000000ff001b7c82 */ /* 0x000fe20008000000 */
[----:B------:R-:W-:-:S02]  /*1b10*/  R2UR UR11, R20 ;  /* 0x00000000140b72ca */ /* 0x000fc400000e0000 */
[----:B------:R-:W-:-:S04]  /*1b20*/  LOP3.LUT R3, R3, 0xffffff80, RZ, 0xc0, !PT ;  /* 0xffffff8003037812 */ /* 0x000fc800078ec0ff */
[----:B------:R1:W2:Y:S01]  /*1b30*/  SYNCS.PHASECHK.TRANS64.TRYWAIT P0, [UR5+0xa0], R2 ;  /* 0x0000a002ff0075a7 */ /* 0x0002a20008001105 */
[----:B------:R-:W-:-:S06]  /*1b40*/  R2UR UR5, R3 ;  /* 0x00000000030572ca */ /* 0x000fcc00000e0000 */
[----:B------:R-:W-:-:S07]  /*1b50*/  UIMAD UR11, UR11, 0x60, URZ ;  /* 0x000000600b0b78a4 */ /* 0x000fce000f8e02ff */
[----:B------:R-:W-:Y:S01]  /*1b60*/  ULOP3.LUT UR35, UR5, 0x40, UR35, 0xf8, !UPT ;  /* 0x0000004005237892 */ /* 0x000fe2000f8ef823 */
[----:B------:R-:W-:Y:S11]  /*1b70*/  BRA.U !UP0, `(.L_x_26) ;  /* 0x0000000108c07547 */ /* 0x000ff6000b800000 */
[----:B------:R-:W-:Y:S01]  /*1b80*/  UMOV UR16, UR21 ;  /* 0x0000001500107c82 */ /* 0x000fe20008000000 */
[----:B------:R-:W-:Y:S01]  /*1b90*/  UMOV UR6, UR25 ;  /* 0x0000001900067c82 */ /* 0x000fe20008000000 */
[----:B------:R-:W-:-:S05]  /*1ba0*/  UMOV UR34, URZ ;  /* 0x000000ff00227c82 */ /* 0x000fca0008000000 */
.L_x_32:
[----:B------:R-:W-:Y:S01]  /*1bb0*/  @P5 MOV R3, 0x5000 ;  /* 0x0000500000035802 */ /* 0x000fe20000000f00 */
[----:B------:R-:W-:Y:S01]  /*1bc0*/  ULEA UR33, UR6, UR4, 0x3 ;  /* 0x0000000406217291 */ /* 0x000fe2000f8e18ff */
[----:B-12-4-:R-:W-:Y:S11]  /*1bd0*/  @P0 BRA `(.L_x_27) ;  /* 0x00000000000c0947 */ /* 0x016ff60003800000 */
[----:B------:R-:W-:Y:S04]  /*1be0*/  SHF.L.U32 R5, R15, 0x1f, RZ ;  /* 0x0000001f0f057819 */ /* 0x000fe800000006ff */
[----:B------:R-:W2:Y:S02]  /*1bf0*/  SYNCS.PHASECHK.TRANS64.TRYWAIT P0, [UR33+0xa0], R5 ;  /* 0x0000a005ff0075a7 */ /* 0x000ea40008001121 */
[----:B--2---:R-:W-:Y:S05]  /*1c00*/  @!P0 BRA `(.L_x_28) ;  /* 0x0000007800b08947 */ /* 0x004fea0003800000 */
.L_x_27:
[----:B------:R2:W-:Y:S01]  /*1c10*/  @P5 SYNCS.ARRIVE.TRANS64 RZ, [UR33], R3 ;  /* 0x00000003ffff59a7 */ /* 0x0005e20008000021 */
[----:B------:R-:W-:Y:S02]  /*1c20*/  ULOP3.LUT UR5, UR24, 0x2, URZ, 0xfc, !UPT ;  /* 0x0000000218057892 */ /* 0x000fe4000f8efcff */
[----:B------:R-:W-:Y:S02]  /*1c30*/  UIADD3 UR16, UPT, UPT, UR16, 0x1, URZ ;  /* 0x0000000110107890 */ /* 0x000fe4000fffe0ff */
[----:B------:R-:W-:Y:S02]  /*1c40*/  UISETP.NE.AND UP0, UPT, UR5, 0x2, UPT ;  /* 0x000000020500788c */ /* 0x000fe4000bf05270 */
[----:B------:R-:W-:Y:S07]  /*1c50*/  UISETP.NE.AND UP2, UPT, UR16, 0x1, UPT ;  /* 0x000000011000788c */ /* 0x000fee000bf45270 */
[----:B------:R-:W-:Y:S05]  /*1c60*/  BRA.U UP0, `(.L_x_29) ;  /* 0x0000000100047547 */ /* 0x000fea000b800000 */
[----:B------:R-:W-:Y:S05]  /*1c70*/  BPT.TRAP 0x1 ;  /* 0x000000040000795c */ /* 0x000fea0000300000 */
.L_x_29:
[----:B------:R-:W-:Y:S04]  /*1c80*/  BSSY.RECONVERGENT B0, `(.L_x_30) ;  /* 0x0000003000007945 */ /* 0x000fe80003800200 */
[----:B------:R-:W-:Y:S05]  /*1c90*/  @!P4 BRA `(.L_x_31) ;  /* 0x000000000004c947 */ /* 0x000fea0003800000 */
[----:B------:R-:W-:Y:S05]  /*1ca0*/  BPT.TRAP 0x1 ;  /* 0x000000040000795c */ /* 0x000fea0000300000 */
.L_x_31:
[----:B------:R-:W-:Y:S05]  /*1cb0*/  BSYNC.RECONVERGENT B0 ;  /* 0x0000000000007941 */ /* 0x000fea0003800200 */
.L_x_30:
[----:B------:R-:W-:Y:S02]  /*1cc0*/  UIADD3 UR25, UPT, UPT, UR6, 0x1, URZ ;  /* 0x0000000106197890 */ /* 0x000fe4000fffe0ff */
[----:B------:R-:W-:Y:S02]  /*1cd0*/  UIADD3 UR18, UP1, UPT, UR22, 0x80, URZ ;  /* 0x0000008016127890 */ /* 0x000fe4000ff3e0ff */
[----:B------:R-:W-:Y:S02]  /*1ce0*/  UISETP.NE.AND UP0, UPT, UR25, 0x14, UPT ;  /* 0x000000141900788c */ /* 0x000fe4000bf05270 */
[----:B------:R-:W-:Y:S02]  /*1cf0*/  ULEA UR32, UR6, UR4, 0xc ;  /* 0x0000000406207291 */ /* 0x000fe4000f8e60ff */
[----:B------:R-:W-:Y:S02]  /*1d00*/  USEL UR9, URZ, 0x1, UP0 ;  /* 0x00000001ff097887 */ /* 0x000fe40008000000 */
[----:B------:R-:W-:Y:S02]  /*1d10*/  USEL UR25, UR25, URZ, UP0 ;  /* 0x000000ff19197287 */ /* 0x000fe40008000000 */
[----:B------:R-:W-:Y:S02]  /*1d20*/  ULOP3.LUT UR33, UR33, 0xfefffff8, URZ, 0xc0, !UPT ;  /* 0xfefffff821217892 */ /* 0x000fe4000f8ec0ff */
[----:B------:R-:W-:Y:S01]  /*1d30*/  ULEA UR8, UR25, UR4, 0x3 ;  /* 0x0000000419087291 */ /* 0x000fe2000f8e18ff */
[----:B------:R-:W-:Y:S01]  /*1d40*/  LOP3.LUT R15, R15, UR9, RZ, 0x3c, !PT ;  /* 0x000000090f0f7c12 */ /* 0x000fe2000f8e3cff */
[----:B------:R-:W-:Y:S02]  /*1d50*/  UIADD3.X UR19, UPT, UPT, URZ, UR23, URZ, UP1, !UPT ;  /* 0x00000017ff137290 */ /* 0x000fe40008ffe4ff */
[----:B------:R-:W-:Y:S01]  /*1d60*/  UIADD3 UR32, UPT, UPT, UR32, 0x5400, URZ ;  /* 0x0000540020207890 */ /* 0x000fe2000fffe0ff */
[----:B-1----:R-:W-:Y:S01]  /*1d70*/  SHF.L.U32 R2, R15, 0x1f, RZ ;  /* 0x0000001f0f027819 */ /* 0x002fe200000006ff */
[----:B------:R-:W-:Y:S01]  /*1d80*/  UIMAD UR5, UR6, 0x1800, UR4 ;  /* 0x00001800060578a4 */ /* 0x000fe2000f8e0204 */
[----:B------:R-:W-:Y:S02]  /*1d90*/  UMOV UR30, 0x0 ;  /* 0x00000000001e7882 */ /* 0x000fe40000000000 */
[----:B------:R4:W1:Y:S01]  /*1da0*/  SYNCS.PHASECHK.TRANS64.TRYWAIT P0, [UR8+0xa0], R2 ;  /* 0x0000a002ff0075a7 */ /* 0x0008620008001108 */
[----:B------:R-:W-:Y:S01]  /*1db0*/  UMOV UR31, 0x10000000 ;  /* 0x10000000001f7882 */ /* 0x000fe20000000000 */
[----:B------:R-:W-:Y:S02]  /*1dc0*/  UIADD3 UR28, UP0, UPT, UR22, 0x180, URZ ;  /* 0x00000180161c7890 */ /* 0x000fe4000ff1e0ff */
[----:B------:R2:W-:Y:S01]  /*1dd0*/  UTMALDG.3D.2CTA [UR32], [UR18], desc[UR30] ;  /* 0x00001e20120075b4 */ /* 0x0005e20008211000 */
[----:B------:R-:W-:Y:S02]  /*1de0*/  UIADD3 UR8, UPT, UPT, UR5, 0x19400, URZ ;  /* 0x0001940005087890 */ /* 0x000fe4000fffe0ff */
[----:B------:R-:W-:Y:S01]  /*1df0*/  UIADD3.X UR29, UPT, UPT, URZ, UR23, URZ, UP0, !UPT ;  /* 0x00000017ff1d7290 */ /* 0x000fe200087fe4ff */
[----:B------:R-:W-:Y:S01]  /*1e00*/  UMOV UR10, UR34 ;  /* 0x00000022000a7c82 */ /* 0x000fe20008000000 */
[----:B------:R-:W-:Y:S01]  /*1e10*/  UMOV UR12, UR36 ;  /* 0x00000024000c7c82 */ /* 0x000fe20008000000 */
[----:B------:R-:W-:Y:S01]  /*1e20*/  UMOV UR9, UR33 ;  /* 0x0000002100097c82 */ /* 0x000fe20008000000 */
[----:B------:R-:W-:Y:S01]  /*1e30*/  UMOV UR27, UR15 ;  /* 0x0000000f001b7c82 */ /* 0x000fe20008000000 */
[----:B------:R-:W-:Y:S04]  /*1e40*/  UMOV UR6, UR25 ;  /* 0x0000001900067c82 */ /* 0x000fe80008000000 */
[----:B------:R4:W-:Y:S01]  /*1e50*/  UTMALDG.3D.2CTA [UR8], [UR28], desc[UR30] ;  /* 0x00001e081c0075b4 */ /* 0x0009e20008211000 */
[----:B--2---:R-:W-:Y:S01]  /*1e60*/  UIADD3 UR34, UPT, UPT, UR34, 0x40, URZ ;  /* 0x0000004022227890 */ /* 0x004fe2000fffe0ff */
[----:B------:R-:W-:Y:S11]  /*1e70*/  BRA.U UP2, `(.L_x_32) ;  /* 0xfffffffd024c7547 */ /* 0x000ff6000b83ffff */
.L_x_26:
[----:B------:R-:W-:Y:S01]  /*1e80*/  ULEA UR5, UR25, UR4, 0x3 ;  /* 0x0000000419057291 */ /* 0x000fe2000f8e18ff */
[----:B-1--4-:R-:W-:Y:S01]  /*1e90*/  SHF.L.U32 R2, R15, 0x1f, RZ ;  /* 0x0000001f0f027819 */ /* 0x012fe200000006ff */
[----:B------:R-:W-:Y:S01]  /*1ea0*/  @!P1 SYNCS.ARRIVE.TRANS64.A1T0 RZ, [UR4+0x178], RZ ;  /* 0x000178ffffff99a7 */ /* 0x000fe20008100004 */
[----:B------:R-:W-:-:S06]  /*1eb0*/  UISETP.GT.AND UP0, UPT, UR14, UR13, UPT ;  /* 0x0000000d0e00728c */ /* 0x000fcc000bf04270 */
[----:B--2---:R1:W2:Y:S03]  /*1ec0*/  SYNCS.PHASECHK.TRANS64.TRYWAIT P0, [UR5+0xa0], R2 ;  /* 0x0000a002ff0075a7 */ /* 0x0042a60008001105 */
[----:B------:R-:W-:Y:S05]  /*1ed0*/  BRA.U !UP0, `(.L_x_33) ;  /* 0x0000000108c07547 */ /* 0x000fea000b800000 */
[----:B------:R-:W-:Y:S01]  /*1ee0*/  UIADD3 UR28, UPT, UPT, UR26, UR27, URZ ;  /* 0x0000001b1a1c7290 */ /* 0x000fe2000fffe0ff */
[----:B------:R-:W-:-:S11]  /*1ef0*/  UMOV UR6, UR25 ;  /* 0x0000001900067c82 */ /* 0x000fd60008000000 */
.L_x_39:
[----:B--2---:R-:W-:Y:S01]  /*1f00*/  @P5 MOV R3, 0x5000 ;  /* 0x0000500000035802 */ /* 0x004fe20000000f00 */
[----:B------:R-:W-:Y:S01]  /*1f10*/  ULEA UR17, UR6, UR4, 0x3 ;  /* 0x0000000406117291 */ /* 0x000fe2000f8e18ff */
[----:B-12---:R-:W-:Y:S11]  /*1f20*/  @P0 BRA `(.L_x_34) ;  /* 0x00000000000c0947 */ /* 0x006ff60003800000 */
[----:B------:R-:W-:Y:S04]  /*1f30*/  SHF.L.U32 R5, R15, 0x1f, RZ ;  /* 0x0000001f0f057819 */ /* 0x000fe800000006ff */
[----:B------:R-:W2:Y:S02]  /*1f40*/  SYNCS.PHASECHK.TRANS64.TRYWAIT P0, [UR17+0xa0], R5 ;  /* 0x0000a005ff0075a7 */ /* 0x000ea40008001111 */
[----:B--2---:R-:W-:Y:S05]  /*1f50*/  @!P0 BRA `(.L_x_35) ;  /* 0x0000007400f48947 */ /* 0x004fea0003800000 */
.L_x_34:
[----:B------:R2:W-:Y:S01]  /*1f60*/  @P5 SYNCS.ARRIVE.TRANS64 RZ, [UR17], R3 ;  /* 0x00000003ffff59a7 */ /* 0x0005e20008000011 */
[----:B------:R-:W-:Y:S04]  /*1f70*/  ULOP3.LUT UR5, UR24, 0x2, URZ, 0xfc, !UPT ;  /* 0x0000000218057892 */ /* 0x000fe8000f8efcff */
[----:B------:R-:W-:Y:S09]  /*1f80*/  UISETP.NE.AND UP0, UPT, UR5, 0x2, UPT ;  /* 0x000000020500788c */ /* 0x000ff2000bf05270 */
[----:B------:R-:W-:Y:S05]  /*1f90*/  BRA.U UP0, `(.L_x_36) ;  /* 0x0000000100047547 */ /* 0x000fea000b800000 */
[----:B------:R-:W-:Y:S05]  /*1fa0*/  BPT.TRAP 0x1 ;  /* 0x000000040000795c */ /* 0x000fea0000300000 */
.L_x_36:
[----:B------:R-:W-:Y:S04]  /*1fb0*/  BSSY.RECONVERGENT B0, `(.L_x_37) ;  /* 0x0000003000007945 */ /* 0x000fe80003800200 */
[----:B------:R-:W-:Y:S05]  /*1fc0*/  @!P4 BRA `(.L_x_38) ;  /* 0x000000000004c947 */ /* 0x000fea0003800000 */
[----:B------:R-:W-:Y:S05]  /*1fd0*/  BPT.TRAP 0x1 ;  /* 0x000000040000795c */ /* 0x000fea0000300000 */
.L_x_38:
[----:B------:R-:W-:Y:S05]  /*1fe0*/  BSYNC.RECONVERGENT B0 ;  /* 0x0000000000007941 */ /* 0x000fea0003800200 */
.L_x_37:
[----:B------:R-:W-:Y:S02]  /*1ff0*/  UIADD3 UR25, UPT, UPT, UR6, 0x1, URZ ;  /* 0x0000000106197890 */ /* 0x000fe4000fffe0ff */
[----:B------:R-:W-:Y:S02]  /*2000*/  ULEA UR16, UR6, UR4, 0xc ;  /* 0x0000000406107291 */ /* 0x000fe4000f8e60ff */
[----:B------:R-:W-:Y:S02]  /*2010*/  UISETP.NE.AND UP0, UPT, UR25, 0x14, UPT ;  /* 0x000000141900788c */ /* 0x000fe4000bf05270 */
[----:B------:R-:W-:Y:S02]  /*2020*/  UIADD3 UR38, UP1, UPT, UR22, 0x80, URZ ;  /* 0x0000008016267890 */ /* 0x000fe4000ff3e0ff */
[----:B------:R-:W-:Y:S02]  /*2030*/  USEL UR9, URZ, 0x1, UP0 ;  /* 0x00000001ff097887 */ /* 0x000fe40008000000 */
[----:B------:R-:W-:Y:S02]  /*2040*/  USEL UR25, UR25, URZ, UP0 ;  /* 0x000000ff19197287 */ /* 0x000fe40008000000 */
[----:B------:R-:W-:Y:S02]  /*2050*/  ULOP3.LUT UR17, UR17, 0xfefffff8, URZ, 0xc0, !UPT ;  /* 0xfefffff811117892 */ /* 0x000fe4000f8ec0ff */
[----:B------:R-:W-:Y:S01]  /*2060*/  ULEA UR8, UR25, UR4, 0x3 ;  /* 0x0000000419087291 */ /* 0x000fe2000f8e18ff */
[----:B------:R-:W-:Y:S01]  /*2070*/  LOP3.LUT R15, R15, UR9, RZ, 0x3c, !PT ;  /* 0x000000090f0f7c12 */ /* 0x000fe2000f8e3cff */
[----:B------:R-:W-:Y:S02]  /*2080*/  USHF.L.U32 UR18, UR27, 0x6, URZ ;  /* 0x000000061b127899 */ /* 0x000fe400080006ff */
[----:B------:R-:W-:Y:S01]  /*2090*/  UIADD3 UR16, UPT, UPT, UR16, 0x5400, URZ ;  /* 0x0000540010107890 */ /* 0x000fe2000fffe0ff */
[----:B-1----:R-:W-:Y:S01]  /*20a0*/  SHF.L.U32 R2, R15, 0x1f, RZ ;  /* 0x0000001f0f027819 */ /* 0x002fe200000006ff */
[----:B------:R-:W-:Y:S02]  /*20b0*/  UIADD3.X UR39, UPT, UPT, URZ, UR23, URZ, UP1, !UPT ;  /* 0x00000017ff277290 */ /* 0x000fe40008ffe4ff */
[----:B------:R-:W-:Y:S01]  /*20c0*/  UIMAD UR5, UR6, 0x1800, UR4 ;  /* 0x00001800060578a4 */ /* 0x000fe2000f8e0204 */
[----:B------:R4:W1:Y:S01]  /*20d0*/  SYNCS.PHASECHK.TRANS64.TRYWAIT P0, [UR8+0xa0], R2 ;  /* 0x0000a002ff0075a7 */ /* 0x0008620008001108 */
[----:B------:R-:W-:Y:S02]  /*20e0*/  UIADD3 UR32, UP0, UPT, UR22, 0x180, URZ ;  /* 0x0000018016207890 */ /* 0x000fe4000ff1e0ff */
[----:B------:R-:W-:Y:S01]  /*20f0*/  UIADD3 UR8, UPT, UPT, UR5, 0x19400, URZ ;  /* 0x0001940005087890 */ /* 0x000fe2000fffe0ff */
[----:B------:R-:W-:Y:S01]  /*2100*/  UMOV UR30, 0x0 ;  /* 0x00000000001e7882 */ /* 0x000fe20000000000 */
[----:B------:R-:W-:Y:S01]  /*2110*/  UMOV UR31, 0x10000000 ;  /* 0x10000000001f7882 */ /* 0x000fe20000000000 */
[----:B------:R-:W-:Y:S01]  /*2120*/  UMOV UR19, UR35 ;  /* 0x0000002300137c82 */ /* 0x000fe20008000000 */
[----:B------:R-:W-:Y:S01]  /*2130*/  UMOV UR20, UR36 ;  /* 0x0000002400147c82 */ /* 0x000fe20008000000 */
[----:B------:R-:W-:Y:S01]  /*2140*/  UIADD3.X UR33, UPT, UPT, URZ, UR23, URZ, UP0, !UPT ;  /* 0x00000017ff217290 */ /* 0x000fe200087fe4ff */
[----:B------:R4:W-:Y:S01]  /*2150*/  UTMALDG.3D.2CTA [UR16], [UR38], desc[UR30] ;  /* 0x00001e10260075b4 */ /* 0x0009e20008211000 */
[----:B------:R-:W-:Y:S01]  /*2160*/  UIADD3 UR27, UPT, UPT, UR27, 0x1, URZ ;  /* 0x000000011b1b7890 */ /* 0x000fe2000fffe0ff */
[----:B------:R-:W-:Y:S01]  /*2170*/  UMOV UR12, UR36 ;  /* 0x00000024000c7c82 */ /* 0x000fe20008000000 */
[----:B------:R-:W-:Y:S01]  /*2180*/  UMOV UR9, UR17 ;  /* 0x0000001100097c82 */ /* 0x000fe20008000000 */
[----:B------:R-:W-:Y:S01]  /*2190*/  UMOV UR10, UR18 ;  /* 0x00000012000a7c82 */ /* 0x000fe20008000000 */
[----:B------:R-:W-:Y:S03]  /*21a0*/  UISETP.NE.AND UP0, UPT, UR27, UR28, UPT ;  /* 0x0000001c1b00728c */ /* 0x000fe6000bf05270 */
[----:B------:R4:W-:Y:S01]  /*21b0*/  UTMALDG.3D.2CTA [UR8], [UR32], desc[UR30] ;  /* 0x00001e08200075b4 */ /* 0x0009e20008211000 */
[----:B------:R-:W-:Y:S05]  /*21c0*/  UMOV UR6, UR25 ;  /* 0x0000001900067c82 */ /* 0x000fea0008000000 */
[----:B----4-:R-:W-:Y:S05]  /*21d0*/  BRA.U UP0, `(.L_x_39) ;  /* 0xfffffffd00487547 */ /* 0x010fea000b83ffff */
.L_x_33:
[C---:B-1----:R-:W-:Y:S01]  /*21e0*/  LEA R2, R14.reuse, UR4, 0x3 ;  /* 0x000000040e027c11 */ /* 0x042fe2000f8e18ff */
[----:B------:R-:W-:Y:S01]  /*21f0*/  NOP ;  /* 0x0000000000007918 */ /* 0x000fe20000000000 */
[----:B--2---:R-:W-:Y:S02]  /*2200*/  SHF.L.U32 R3, R13, 0x1f, RZ ;  /* 0x0000001f0d037819 */ /* 0x004fe400000006ff */
[----:B------:R-:W-:Y:S02]  /*2210*/  LEA R4, R14, UR4, 0x4 ;  /* 0x000000040e047c11 */ /* 0x000fe4000f8e20ff */
[----:B------:R-:W1:Y:S02]  /*2220*/  SYNCS.PHASECHK.TRANS64.TRYWAIT P0, [R2+URZ+0x180], R3 ;  /* 0x00018003020075a7 */ /* 0x000e6400080011ff */
[----:B-1----:R-:W-:Y:S05]  /*2230*/  @!P0 BRA `(.L_x_40) ;  /* 0x0000007400548947 */ /* 0x002fea0003800000 */
.L_x_158:
[----:B------:R-:W2:Y:S01]  /*2240*/  LDS.128 R4, [R4+0x210] ;  /* 0x0002100004047984 */ /* 0x000ea20000000c00 */
[----:B------:R-:W-:Y:S01]  /*2250*/  ISETP.GE.AND P0, PT, R40, 0x1, PT ;  /* 0x000000012800780c */ /* 0x000fe20003f06270 */
[----:B-1----:R-:W-:Y:S01]  /*2260*/  VIADD R2, R2, 0x190 ;  /* 0x0000019002027836 */ /* 0x002fe20000000000 */
[----:B------:R-:W-:Y:S01]  /*2270*/  @!PT LDS RZ, [RZ] ;  /* 0x00000000fffff984 */ /* 0x000fe20000000800 */
[----:B------:R-:W-:Y:S01]  /*2280*/  @!PT LDS RZ, [RZ] ;  /* 0x00000000fffff984 */ /* 0x000fe20000000800 */
[----:B------:R-:W-:Y:S01]  /*2290*/  @!PT LDS RZ, [RZ] ;  /* 0x00000000fffff984 */ /* 0x000fe20000000800 */
[----:B------:R-:W-:Y:S01]  /*22a0*/  @!PT LDS RZ, [RZ] ;  /* 0x00000000fffff984 */ /* 0x000fe20000000800 */
[----:B------:R1:W-:Y:S06]  /*22b0*/  MEMBAR.ALL.CTA ;  /* 0x0000000000007992 */ /* 0x0003ec0000008000 */
[----:B-1----:R-:W1:Y:S01]  /*22c0*/  FENCE.VIEW.ASYNC.S ;  /* 0x00000000000073c6 */ /* 0x002e620000000000 */
[----:B------:R-:W-:-:S04]  /*22d0*/  PRMT R2, RZ, 0x654, R2 ;  /* 0x00000654ff027816 */ /* 0x000fc80000000002 */
[----:B-1----:R1:W-:Y:S01]  /*22e0*/  SYNCS.ARRIVE.TRANS64.RED.A1T0 RZ, [R2+URZ], RZ ;  /* 0x000000ff02ff79a7 */ /* 0x0023e200081004ff */
[----:B--2---:R-:W-:-:S13]  /*22f0*/  LOP3.LUT P2, RZ, R6, 0x1, RZ, 0xc0, !PT ;  /* 0x0000000106ff7812 */ /* 0x004fda000784c0ff */
[----:B------:R-:W-:Y:S01]  /*2300*/  @P2 SHF.R.U32.HI R3, RZ, 0x10, R5 ;  /* 0x00000010ff032819 */ /* 0x000fe20000011605 */
[----:B------:R-:W-:Y:S01]  /*2310*/  VOTEU.ANY UP0, P2 ;  /* 0x0000000000ff7886 */ /* 0x000fe20001000100 */
[----:B------:R-:W-:Y:S02]  /*2320*/  @P2 MOV R11, R4 ;  /* 0x00000004000b2202 */ /* 0x000fe40000000f00 */
[----:B------:R-:W-:Y:S02]  /*2330*/  @P2 R2UR.BROADCAST UR5, R3 ;  /* 0x00000000030522ca */ /* 0x000fe400008e0000 */
[----:B------:R-:W-:-:S11]  /*2340*/  @P2 LOP3.LUT R8, R5, 0xffff, RZ, 0xc0, !PT ;  /* 0x0000ffff05082812 */ /* 0x000fd600078ec0ff */
[----:B------:R-:W-:Y:S01]  /*2350*/  @UP0 UMOV UR36, UR5 ;  /* 0x0000000500240c82 */ /* 0x000fe20008000000 */
[----:B-1----:R-:W-:Y:S05]  /*2360*/  @!P0 BRA `(.L_x_41) ;  /* 0x0000000000b88947 */ /* 0x002fea0003800000 */
[----:B------:R-:W3:Y:S01]  /*2370*/  LDC.64 R4, c[0x0][0xb18] ;  /* 0x0002c600ff047b82 */ /* 0x000ee20000000a00 */
[----:B------:R-:W-:-:S07]  /*2380*/  ISETP.NE.AND P3, PT, R40, 0x1, PT ;  /* 0x000000012800780c */ /* 0x000fce0003f65270 */
[----:B------:R-:W1:Y:S08]  /*2390*/  LDC.64 R6, c[0x0][0xb10] ;  /* 0x0002c400ff067b82 */ /* 0x000e700000000a00 */
[----:B------:R-:W2:Y:S08]  /*23a0*/  LDC R18, c[0x0][0xb20] ;  /* 0x0002c800ff127b82 */ /* 0x000eb00000000800 */
[----:B------:R-:W4:Y:S01]  /*23b0*/  LDC R20, c[0x0][0xb0c] ;  /* 0x0002c300ff147b82 */ /* 0x000f220000000800 */
[----:B---3--:R-:W-:Y:S01]  /*23c0*/  IMAD.HI.U32 R19, R0, R5, RZ ;  /* 0x0000000500137227 */ /* 0x008fe200078e00ff */
[----:B------:R-:W-:-:S03]  /*23d0*/  ISETP.NE.AND P0, PT, R4, 0x1, PT ;  /* 0x000000010400780c */ /* 0x000fc60003f05270 */
[----:B------:R-:W-:-:S03]  /*23e0*/  IMAD.HI.U32 R5, R8, R5, RZ ;  /* 0x0000000508057227 */ /* 0x000fc600078e00ff */
[----:B------:R-:W3:Y:S01]  /*23f0*/  LDC.64 R2, c[0x0][0xb28] ;  /* 0x0002ca00ff027b82 */ /* 0x000ee20000000a00 */
[----:B-1----:R-:W-:-:S04]  /*2400*/  IMAD.HI.U32 R22, R9, R6, RZ ;  /* 0x0000000609167227 */ /* 0x002fc800078e00ff */
[----:B------:R-:W-:Y:S01]  /*2410*/  IMAD.HI.U32 R24, R11, R6, RZ ;  /* 0x000000060b187227 */ /* 0x000fe200078e00ff */
[----:B------:R-:W-:Y:S02]  /*2420*/  SHF.R.U32.HI R22, RZ, R7, R22 ;  /* 0x00000007ff167219 */ /* 0x000fe40000011616 */
[-C--:B--2---:R-:W-:Y:S02]  /*2430*/  SHF.R.U32.HI R19, RZ, R18.reuse, R19 ;  /* 0x00000012ff137219 */ /* 0x084fe40000011613 */
[----:B------:R-:W-:Y:S02]  /*2440*/  SHF.R.U32.HI R5, RZ, R18, R5 ;  /* 0x00000012ff057219 */ /* 0x000fe40000011605 */
[----:B------:R-:W-:Y:S02]  /*2450*/  SEL R19, R0, R19, !P0 ;  /* 0x0000001300137207 */ /* 0x000fe40004000000 */
[----:B------:R-:W-:Y:S02]  /*2460*/  SHF.R.U32.HI R24, RZ, R7, R24 ;  /* 0x00000007ff187219 */ /* 0x000fe40000011618 */
[----:B----4-:R-:W-:-:S02]  /*2470*/  ISETP.NE.AND P1, PT, R20, 0x1, PT ;  /* 0x000000011400780c */ /* 0x010fc40003f25270 */
[----:B------:R-:W-:Y:S02]  /*2480*/  SEL R5, R8, R5, !P0 ;  /* 0x0000000508057207 */ /* 0x000fe40004000000 */
[----:B------:R-:W-:Y:S02]  /*2490*/  SEL R21, R9, R22, !P1 ;  /* 0x0000001609157207 */ /* 0x000fe40004800000 */
[----:B------:R-:W-:Y:S01]  /*24a0*/  SEL R7, R11, R24, !P1 ;  /* 0x000000180b077207 */ /* 0x000fe20004800000 */
[----:B---3--:R-:W-:-:S04]  /*24b0*/  IMAD.HI.U32 R22, R19, R2, RZ ;  /* 0x0000000213167227 */ /* 0x008fc800078e00ff */
[----:B------:R-:W-:Y:S01]  /*24c0*/  IMAD.HI.U32 R6, R21, R2, RZ ;  /* 0x0000000215067227 */ /* 0x000fe200078e00ff */
[----:B------:R-:W-:-:S04]  /*24d0*/  @P3 SHF.R.U32.HI R19, RZ, R3, R22 ;  /* 0x00000003ff133219 */ /* 0x000fc80000011616 */
[----:B------:R-:W-:Y:S01]  /*24e0*/  @P3 SHF.R.U32.HI R21, RZ, R3, R6 ;  /* 0x00000003ff153219 */ /* 0x000fe20000011606 */
[----:B------:R-:W-:-:S04]  /*24f0*/  IMAD R19, R40, R19, RZ ;  /* 0x0000001328137224 */ /* 0x000fc800078e02ff */
[----:B------:R-:W-:Y:S01]  /*2500*/  IMAD R6, R40, R21, RZ ;  /* 0x0000001528067224 */ /* 0x000fe200078e02ff */
[C---:B------:R-:W-:Y:S02]  /*2510*/  ISETP.GE.AND P0, PT, R5.reuse, R19, PT ;  /* 0x000000130500720c */ /* 0x040fe40003f06270 */
[----:B------:R-:W-:Y:S02]  /*2520*/  IADD3 R19, PT, PT, -R5, RZ, RZ ;  /* 0x000000ff05137210 */ /* 0x000fe40007ffe1ff */
[----:B------:R-:W-:Y:S01]  /*2530*/  ISETP.GE.OR P0, PT, R7, R6, P0 ;  /* 0x000000060700720c */ /* 0x000fe20000706670 */
[----:B------:R-:W-:-:S04]  /*2540*/  IMAD.HI.U32 R6, R5, R2, RZ ;  /* 0x0000000205067227 */ /* 0x000fc800078e00ff */
[----:B------:R-:W-:Y:S01]  /*2550*/  IMAD R8, R4, R19, R8 ;  /* 0x0000001304087224 */ /* 0x000fe200078e0208 */
[----:B------:R-:W-:-:S04]  /*2560*/  SHF.R.U32.HI R6, RZ, R3, R6 ;  /* 0x00000003ff067219 */ /* 0x000fc80000011606 */
[----:B------:R-:W-:-:S03]  /*2570*/  SEL R6, R5, R6, !P3 ;  /* 0x0000000605067207 */ /* 0x000fc60005800000 */
[----:B------:R-:W-:-:S04]  /*2580*/  @!P0 IMAD.HI.U32 R18, R7, R2, RZ ;  /* 0x0000000207128227 */ /* 0x000fc800078e00ff */
[----:B------:R-:W-:Y:S01]  /*2590*/  IMAD.MOV R2, RZ, RZ, -R6 ;  /* 0x000000ffff027224 */ /* 0x000fe200078e0a06 */
[----:B------:R-:W-:-:S03]  /*25a0*/  @!P0 SHF.R.U32.HI R18, RZ, R3, R18 ;  /* 0x00000003ff128219 */ /* 0x000fc60000011612 */
[----:B------:R-:W-:Y:S01]  /*25b0*/  IMAD R2, R40, R2, R5 ;  /* 0x0000000228027224 */ /* 0x000fe200078e0205 */
        /* <DEDUP_REMOVED lines=9> */
.L_x_41:
[----:B------:R-:W1:Y:S02]  /*2650*/  LDCU UR5, c[0x0][0xb30] ;  /* 0x00016600ff0577ac */ /* 0x000e640008000800 */
[----:B-1----:R-:W-:-:S09]  /*2660*/  UISETP.NE.AND UP0, UPT, UR5, 0x1, UPT ;  /* 0x000000010500788c */ /* 0x002fd2000bf05270 */
[----:B------:R-:W-:Y:S05]  /*2670*/  BRA.U UP0, `(.L_x_42) ;  /* 0x0000000100407547 */ /* 0x000fea000b800000 */
[----:B------:R-:W1:Y:S08]  /*2680*/  LDC.64 R4, c[0x0][0xb10] ;  /* 0x0002c400ff047b82 */ /* 0x000e700000000a00 */
[----:B------:R-:W2:Y:S08]  /*2690*/  LDC.64 R2, c[0x0][0xb18] ;  /* 0x0002c600ff027b82 */ /* 0x000eb00000000a00 */
[----:B------:R-:W4:Y:S08]  /*26a0*/  LDC R6, c[0x0][0xb20] ;  /* 0x0002c800ff067b82 */ /* 0x000f300000000800 */
[----:B------:R-:W3:Y:S01]  /*26b0*/  LDC R18, c[0x0][0xb0c] ;  /* 0x0002c300ff127b82 */ /* 0x000ee20000000800 */
[----:B-1----:R-:W-:-:S05]  /*26c0*/  IMAD.HI.U32 R4, R11, R4, RZ ;  /* 0x000000040b047227 */ /* 0x002fca00078e00ff */
[----:B------:R-:W-:Y:S01]  /*26d0*/  SHF.R.U32.HI R4, RZ, R5, R4 ;  /* 0x00000005ff047219 */ /* 0x000fe20000011604 */
[----:B--2---:R-:W-:Y:S01]  /*26e0*/  IMAD.HI.U32 R3, R8, R3, RZ ;  /* 0x0000000308037227 */ /* 0x004fe200078e00ff */
[----:B------:R-:W-:-:S04]  /*26f0*/  ISETP.NE.AND P0, PT, R2, 0x1, PT ;  /* 0x000000010200780c */ /* 0x000fc80003f05270 */
[----:B----4-:R-:W-:-:S04]  /*2700*/  SHF.R.U32.HI R3, RZ, R6, R3 ;  /* 0x00000006ff037219 */ /* 0x010fc80000011603 */
[----:B------:R-:W-:Y:S02]  /*2710*/  SEL R3, R8, R3, !P0 ;  /* 0x0000000308037207 */ /* 0x000fe40004000000 */
[----:B---3--:R-:W-:-:S04]  /*2720*/  ISETP.NE.AND P1, PT, R18, 0x1, PT ;  /* 0x000000011200780c */ /* 0x008fc80003f25270 */
[----:B------:R-:W-:-:S05]  /*2730*/  SEL R4, R11, R4, !P1 ;  /* 0x000000040b047207 */ /* 0x000fca0004800000 */
[----:B------:R-:W-:Y:S02]  /*2740*/  IMAD.IADD R5, R3, 0x1, -R4 ;  /* 0x0000000103057824 */ /* 0x000fe400078e0a04 */
[----:B------:R-:W-:Y:S02]  /*2750*/  IMAD.IADD R3, R4, 0x1, -R3 ;  /* 0x0000000104037824 */ /* 0x000fe400078e0a03 */
[----:B------:R-:W-:Y:S02]  /*2760*/  IMAD R11, R5, R18, R11 ;  /* 0x00000012050b7224 */ /* 0x000fe400078e020b */
[----:B------:R-:W-:-:S07]  /*2770*/  IMAD R8, R3, R2, R8 ;  /* 0x0000000203087224 */ /* 0x000fce00078e0208 */
.L_x_42:
[----:B------:R-:W-:Y:S01]  /*2780*/  VIADD R14, R14, 0x1 ;  /* 0x000000010e0e7836 */ /* 0x000fe20000000000 */
[----:B------:R-:W-:Y:S01]  /*2790*/  PLOP3.LUT P1, PT, PT, PT, PT, 0x80, 0x8 ;  /* 0x000000000008781c */ /* 0x000fe20003f2f070 */
[----:B------:R-:W-:Y:S02]  /*27a0*/  IMAD.IADD R21, R11, 0x1, R88 ;  /* 0x000000010b157824 */ /* 0x000fe400078e0258 */
[----:B------:R-:W-:Y:S01]  /*27b0*/  IMAD.IADD R20, R8, 0x1, R81 ;  /* 0x0000000108147824 */ /* 0x000fe200078e0251 */
[----:B------:R-:W-:-:S04]  /*27c0*/  ISETP.NE.AND P0, PT, R14, 0x2, PT ;  /* 0x000000020e00780c */ /* 0x000fc80003f05270 */
[----:B------:R-:W-:Y:S02]  /*27d0*/  SEL R2, RZ, 0x1, P0 ;  /* 0x00000001ff027807 */ /* 0x000fe40000000000 */
[----:B------:R-:W-:Y:S02]  /*27e0*/  SEL R14, R14, RZ, P0 ;  /* 0x000000ff0e0e7207 */ /* 0x000fe40000000000 */
[----:B------:R-:W-:Y:S01]  /*27f0*/  LOP3.LUT R13, R13, R2, RZ, 0x3c, !PT ;  /* 0x000000020d0d7212 */ /* 0x000fe200078e3cff */
[----:B------:R-:W-:Y:S06]  /*2800*/  @P2 BRA `(.L_x_43) ;  /* 0xfffffff000582947 */ /* 0x000fec000383ffff */
[----:B------:R-:W-:Y:S01]  /*2810*/  UIADD3 UR4, UPT, UPT, UR4, 0xa0, URZ ;  /* 0x000000a004047890 */ /* 0x000fe2000fffe0ff */
[----:B------:R-:W-:-:S03]  /*2820*/  SHF.L.U32 R3, R15, 0x1f, RZ ;  /* 0x0000001f0f037819 */ /* 0x000fc600000006ff */
[----:B------:R-:W-:-:S09]  /*2830*/  ULEA UR5, UR25, UR4, 0x3 ;  /* 0x0000000419057291 */ /* 0x000fd2000f8e18ff */
[----:B------:R-:W1:Y:S02]  /*2840*/  SYNCS.PHASECHK.TRANS64.TRYWAIT P0, [UR5], R3 ;  /* 0x00000003ff0075a7 */ /* 0x000e640008001105 */
[----:B-1----:R-:W-:Y:S05]  /*2850*/  @!P0 BRA `(.L_x_44) ;  /* 0x0000006c00e08947 */ /* 0x002fea0003800000 */
.L_x_160:
[----:B------:R-:W-:-:S04]  /*2860*/  UIADD3 UR6, UPT, UPT, UR25, 0x1, URZ ;  /* 0x0000000119067890 */ /* 0x000fc8000fffe0ff */
[----:B------:R-:W-:-:S04]  /*2870*/  UISETP.NE.AND UP0, UPT, UR6, 0x14, UPT ;  /* 0x000000140600788c */ /* 0x000fc8000bf05270 */
[----:B------:R-:W-:Y:S02]  /*2880*/  USEL UR7, URZ, 0x1, UP0 ;  /* 0x00000001ff077887 */ /* 0x000fe40008000000 */
[----:B------:R-:W-:-:S04]  /*2890*/  USEL UR6, UR6, URZ, UP0 ;  /* 0x000000ff06067287 */ /* 0x000fc80008000000 */
[----:B------:R-:W-:Y:S01]  /*28a0*/  ULEA UR5, UR6, UR4, 0x3 ;  /* 0x0000000406057291 */ /* 0x000fe2000f8e18ff */
[----:B------:R-:W-:-:S04]  /*28b0*/  LOP3.LUT R2, R15, UR7, RZ, 0x3c, !PT ;  /* 0x000000070f027c12 */ /* 0x000fc8000f8e3cff */
[----:B-1----:R-:W-:-:S04]  /*28c0*/  SHF.L.U32 R3, R2, 0x1f, RZ ;  /* 0x0000001f02037819 */ /* 0x002fc800000006ff */
[----:B------:R-:W1:Y:S02]  /*28d0*/  SYNCS.PHASECHK.TRANS64.TRYWAIT P0, [UR5], R3 ;  /* 0x00000003ff0075a7 */ /* 0x000e640008001105 */
[----:B-1----:R-:W-:Y:S05]  /*28e0*/  @!P0 BRA `(.L_x_45) ;  /* 0x0000006c00d48947 */ /* 0x002fea0003800000 */
.L_x_162:
        /* <DEDUP_REMOVED lines=9> */
.L_x_164:
        /* <DEDUP_REMOVED lines=9> */
.L_x_166:
        /* <DEDUP_REMOVED lines=9> */
.L_x_168:
        /* <DEDUP_REMOVED lines=9> */
.L_x_170:
        /* <DEDUP_REMOVED lines=9> */
.L_x_172:
        /* <DEDUP_REMOVED lines=9> */
.L_x_174:
        /* <DEDUP_REMOVED lines=9> */
.L_x_176:
        /* <DEDUP_REMOVED lines=9> */
.L_x_178:
        /* <DEDUP_REMOVED lines=9> */
.L_x_180:
        /* <DEDUP_REMOVED lines=9> */
.L_x_182:
        /* <DEDUP_REMOVED lines=9> */
.L_x_184:
        /* <DEDUP_REMOVED lines=9> */
.L_x_186:
        /* <DEDUP_REMOVED lines=9> */
.L_x_188:
        /* <DEDUP_REMOVED lines=9> */
.L_x_190:
        /* <DEDUP_REMOVED lines=9> */
.L_x_192:
        /* <DEDUP_REMOVED lines=9> */
.L_x_194:
        /* <DEDUP_REMOVED lines=9> */
.L_x_196:
[----:B------:R-:W-:-:S04]  /*3280*/  UIADD3 UR6, UPT, UPT, UR6, 0x1, URZ ;  /* 0x0000000106067890 */ /* 0x000fc8000fffe0ff */
[----:B------:R-:W-:-:S04]  /*3290*/  UISETP.NE.AND UP0, UPT, UR6, 0x14, UPT ;  /* 0x000000140600788c */ /* 0x000fc8000bf05270 */
[----:B------:R-:W-:Y:S02]  /*32a0*/  USEL UR5, URZ, 0x1, UP0 ;  /* 0x00000001ff057887 */ /* 0x000fe40008000000 */
[----:B------:R-:W-:-:S04]  /*32b0*/  USEL UR6, UR6, URZ, UP0 ;  /* 0x000000ff06067287 */ /* 0x000fc80008000000 */
[----:B------:R-:W-:Y:S01]  /*32c0*/  ULEA UR6, UR6, UR4, 0x3 ;  /* 0x0000000406067291 */ /* 0x000fe2000f8e18ff */
[----:B-1----:R-:W-:-:S04]  /*32d0*/  LOP3.LUT R3, R2, UR5, RZ, 0x3c, !PT ;  /* 0x0000000502037c12 */ /* 0x002fc8000f8e3cff */
[----:B------:R-:W-:Y:S01]  /*32e0*/  SHF.L.U32 R3, R3, 0x1f, RZ ;  /* 0x0000001f03037819 */ /* 0x000fe200000006ff */
[----:B---3--:R-:W-:-:S07]  /*32f0*/  IMAD.U32 R0, RZ, RZ, UR6 ;  /* 0x00000006ff007e24 */ /* 0x008fce000f8e00ff */
.L_x_63:
[----:B-1----:R1:W2:Y:S02]  /*3300*/  SYNCS.PHASECHK.TRANS64.TRYWAIT P0, [R0+URZ], R3 ;  /* 0x00000003000075a7 */ /* 0x0022a400080011ff */
[----:B--2---:R-:W-:Y:S05]  /*3310*/  @!P0 NANOSLEEP.SYNCS 0x989680 ;  /* 0x009896800000895d */ /* 0x004fea0003900000 */
[----:B------:R-:W2:Y:S02]  /*3320*/  @!P0 SYNCS.PHASECHK.TRANS64 P0, [R0+URZ], R3 ;  /* 0x00000003000085a7 */ /* 0x000ea400080010ff */
[----:B--2---:R-:W-:Y:S05]  /*3330*/  @P0 EXIT ;  /* 0x000000000000094d */ /* 0x004fea0003800000 */
[----:B------:R-:W-:Y:S05]  /*3340*/  BRA `(.L_x_63) ;  /* 0xfffffffc00ec7947 */ /* 0x000fea000383ffff */
.L_x_23:
[----:B------:R-:W-:-:S04]  /*3350*/  UISETP.NE.AND UP1, UPT, UR37, URZ, UPT ;  /* 0x000000ff2500728c */ /* 0x000fc8000bf25270 */
[----:B------:R-:W-:-:S09]  /*3360*/  UISETP.NE.OR UP1, UPT, UR10, 0x1, UP1 ;  /* 0x000000010a00788c */ /* 0x000fd20008f25670 */
[----:B------:R-:W-:Y:S05]  /*3370*/  BRA.U UP1, `(.L_x_64) ;  /* 0x00000005014c7547 */ /* 0x000fea000b800000 */
[----:B------:R-:W-:Y:S01]  /*3380*/  HFMA2 R11, -RZ, RZ, 0, 0 ;  /* 0x00000000ff0b7431 */ /* 0x000fe200000001ff */
[----:B------:R-:W-:Y:S01]  /*3390*/  ISETP.GE.U32.AND P2, PT, R10, 0x2, PT ;  /* 0x000000020a00780c */ /* 0x000fe20003f46070 */
[----:B------:R-:W-:Y:S01]  /*33a0*/  IMAD.MOV.U32 R12, RZ, RZ, 0x1 ;  /* 0x00000001ff0c7424 */ /* 0x000fe200078e00ff */
[----:B------:R-:W-:Y:S01]  /*33b0*/  CS2R R8, SRZ ;  /* 0x0000000000087805 */ /* 0x000fe2000001ff00 */
[----:B------:R-:W-:Y:S01]  /*33c0*/  IMAD.MOV.U32 R3, RZ, RZ, RZ ;  /* 0x000000ffff037224 */ /* 0x000fe200078e00ff */
[----:B------:R-:W-:Y:S01]  /*33d0*/  UMOV UR4, 0x400 ;  /* 0x0000040000047882 */ /* 0x000fe20000000000 */
[----:B------:R-:W-:Y:S01]  /*33e0*/  UMOV UR6, URZ ;  /* 0x000000ff00067c82 */ /* 0x000fe20008000000 */
[----:B------:R-:W-:-:S12]  /*33f0*/  ULEA UR37, UR37, UR4, 0x18 ;  /* 0x0000000425257291 */ /* 0x000fd8000f8ec0ff */
.L_x_68:
[----:B------:R-:W-:Y:S02]  /*3400*/  LEA R0, R3, UR37, 0x3 ;  /* 0x0000002503007c11 */ /* 0x000fe4000f8e18ff */
[----:B------:R-:W-:-:S03]  /*3410*/  SHF.L.U32 R5, R8, 0x1f, RZ ;  /* 0x0000001f08057819 */ /* 0x000fc600000006ff */
[----:B------:R-:W-:Y:S01]  /*3420*/  VIADD R4, R0, 0x1f0 ;  /* 0x000001f000047836 */ /* 0x000fe20000000000 */
[----:B------:R-:W1:Y:S02]  /*3430*/  SYNCS.PHASECHK.TRANS64.TRYWAIT P0, [R0+URZ+0x1e0], R5 ;  /* 0x0001e005000075a7 */ /* 0x000e6400080011ff */
[----:B-1----:R-:W-:Y:S05]  /*3440*/  @!P0 BRA `(.L_x_65) ;  /* 0x0000006800ac8947 */ /* 0x002fea0003800000 */
.L_x_197:
[----:B------:R-:W-:Y:S01]  /*3450*/  ULEA UR5, UR6, UR37, 0x3 ;  /* 0x0000002506057291 */ /* 0x000fe2000f8e18ff */
[----:B------:R-:W-:Y:S01]  /*3460*/  PRMT R4, RZ, 0x654, R4 ;  /* 0x00000654ff047816 */ /* 0x000fe20000000004 */
[----:B-1----:R-:W-:Y:S01]  /*3470*/  @!P2 IMAD.MOV.U32 R5, RZ, RZ, 0x10 ;  /* 0x00000010ff05a424 */ /* 0x002fe200078e00ff */
[----:B------:R-:W-:Y:S01]  /*3480*/  SHF.L.U32 R7, R12, 0x1f, RZ ;  /* 0x0000001f0c077819 */ /* 0x000fe200000006ff */
[----:B------:R-:W-:Y:S01]  /*3490*/  UIADD3 UR4, UPT, UPT, UR5, 0x180, URZ ;  /* 0x0000018005047890 */ /* 0x000fe2000fffe0ff */
[----:B------:R1:W-:Y:S05]  /*34a0*/  SYNCS.ARRIVE.TRANS64.RED.A1T0 RZ, [R4+URZ], RZ ;  /* 0x000000ff04ff79a7 */ /* 0x0003ea00081004ff */
[----:B------:R-:W-:Y:S01]  /*34b0*/  IMAD.U32 R13, RZ, RZ, UR4 ;  /* 0x00000004ff0d7e24 */ /* 0x000fe2000f8e00ff */
[----:B------:R-:W2:Y:S04]  /*34c0*/  SYNCS.PHASECHK.TRANS64.TRYWAIT P0, [UR5+0x190], R7 ;  /* 0x00019007ff0075a7 */ /* 0x000ea80008001105 */
[----:B------:R-:W-:Y:S01]  /*34d0*/  PRMT R13, R10, 0x654, R13 ;  /* 0x000006540a0d7816 */ /* 0x000fe2000000000d */
[----:B-12---:R-:W-:Y:S06]  /*34e0*/  @!P0 BRA `(.L_x_66) ;  /* 0x0000006800988947 */ /* 0x006fec0003800000 */
.L_x_199:
[----:B------:R-:W-:Y:S01]  /*34f0*/  ULEA UR4, UR6, UR37, 0x4 ;  /* 0x0000002506047291 */ /* 0x000fe2000f8e20ff */
[----:B------:R-:W-:Y:S01]  /*3500*/  SEL R2, R13, R2, !P2 ;  /* 0x000000020d027207 */ /* 0x000fe20005000000 */
[----:B------:R-:W-:Y:S01]  /*3510*/  UIADD3 UR5, UPT, UPT, UR5, 0x180, URZ ;  /* 0x0000018005057890 */ /* 0x000fe2000fffe0ff */
[----:B-1----:R-:W-:Y:S01]  /*3520*/  LEA R0, R11, UR37, 0x3 ;  /* 0x000000250b007c11 */ /* 0x002fe2000f8e18ff */
[----:B------:R-:W-:Y:S01]  /*3530*/  UIADD3 UR4, UPT, UPT, UR4, 0x210, URZ ;  /* 0x0000021004047890 */ /* 0x000fe2000fffe0ff */
[----:B------:R1:W-:Y:S01]  /*3540*/  @!P2 SYNCS.ARRIVE.TRANS64.RED RZ, [R2+URZ], R5 ;  /* 0x0000000502ffa9a7 */ /* 0x0003e200080004ff */
[----:B------:R-:W-:Y:S01]  /*3550*/  UIADD3 UR6, UPT, UPT, UR6, 0x1, URZ ;  /* 0x0000000106067890 */ /* 0x000fe2000fffe0ff */
[----:B------:R-:W-:-:S03]  /*3560*/  VIADD R3, R3, 0x1 ;  /* 0x0000000103037836 */ /* 0x000fc60000000000 */
[----:B------:R-:W-:Y:S02]  /*3570*/  UISETP.NE.AND UP0, UPT, UR6, 0x2, UPT ;  /* 0x000000020600788c */ /* 0x000fe4000bf05270 */
[----:B------:R-:W-:Y:S01]  /*3580*/  ISETP.NE.AND P0, PT, R3, 0x2, PT ;  /* 0x000000020300780c */ /* 0x000fe20003f05270 */
[----:B------:R-:W-:Y:S06]  /*3590*/  UGETNEXTWORKID.BROADCAST [UR4], [UR5] ;  /* 0x00000000040073ca */ /* 0x000fec0008000100 */
[----:B------:R-:W-:Y:S02]  /*35a0*/  USEL UR4, URZ, 0x1, UP0 ;  /* 0x00000001ff047887 */ /* 0x000fe40008000000 */
[----:B------:R-:W-:-:S04]  /*35b0*/  USEL UR6, UR6, URZ, UP0 ;  /* 0x000000ff06067287 */ /* 0x000fc80008000000 */
[----:B------:R-:W-:Y:S02]  /*35c0*/  LOP3.LUT R12, R12, UR4, RZ, 0x3c, !PT ;  /* 0x000000040c0c7c12 */ /* 0x000fe4000f8e3cff */
[----:B-1----:R-:W-:-:S04]  /*35d0*/  SHF.L.U32 R5, R9, 0x1f, RZ ;  /* 0x0000001f09057819 */ /* 0x002fc800000006ff */
[----:B------:R-:W1:Y:S02]  /*35e0*/  SYNCS.PHASECHK.TRANS64.TRYWAIT P1, [R0+URZ+0x180], R5 ;  /* 0x00018005000075a7 */ /* 0x000e6400080211ff */
[----:B-1----:R-:W-:Y:S05]  /*35f0*/  @!P1 BRA `(.L_x_67) ;  /* 0x00000068006c9947 */ /* 0x002fea0003800000 */
.L_x_200:
[----:B------:R-:W-:Y:S01]  /*3600*/  LEA R4, R11, UR37, 0x4 ;  /* 0x000000250b047c11 */ /* 0x000fe2000f8e20ff */
[----:B-1----:R-:W-:Y:S01]  /*3610*/  VIADD R0, R0, 0x190 ;  /* 0x0000019000007836 */ /* 0x002fe20000000000 */
[----:B------:R-:W-:Y:S01]  /*3620*/  SEL R3, R3, RZ, P0 ;  /* 0x000000ff03037207 */ /* 0x000fe20000000000 */
[----:B------:R-:W-:-:S03]  /*3630*/  VIADD R11, R11, 0x1 ;  /* 0x000000010b0b7836 */ /* 0x000fc60000000000 */
[----:B------:R-:W1:Y:S01]  /*3640*/  LDS.128 R4, [R4+0x210] ;  /* 0x0002100004047984 */ /* 0x000e620000000c00 */
[----:B------:R-:W-:Y:S02]  /*3650*/  PRMT R0, RZ, 0x654, R0 ;  /* 0x00000654ff007816 */ /* 0x000fe40000000000 */
[C---:B------:R-:W-:Y:S01]  /*3660*/  ISETP.NE.AND P1, PT, R11.reuse, 0x2, PT ;  /* 0x000000020b00780c */ /* 0x040fe20003f25270 */
[----:B------:R-:W-:Y:S01]  /*3670*/  @!PT LDS RZ, [RZ] ;  /* 0x00000000fffff984 */ /* 0x000fe20000000800 */
[----:B------:R-:W-:Y:S01]  /*3680*/  @!PT LDS RZ, [RZ] ;  /* 0x00000000fffff984 */ /* 0x000fe20000000800 */
[----:B------:R-:W-:Y:S01]  /*3690*/  @!PT LDS RZ, [RZ] ;  /* 0x00000000fffff984 */ /* 0x000fe20000000800 */
[----:B------:R-:W-:Y:S01]  /*36a0*/  @!PT LDS RZ, [RZ] ;  /* 0x00000000fffff984 */ /* 0x000fe20000000800 */
[----:B------:R2:W-:Y:S06]  /*36b0*/  MEMBAR.ALL.CTA ;  /* 0x0000000000007992 */ /* 0x0005ec0000008000 */
[----:B--2---:R-:W2:Y:S01]  /*36c0*/  FENCE.VIEW.ASYNC.S ;  /* 0x00000000000073c6 */ /* 0x004ea20000000000 */
[----:B------:R-:W-:Y:S01]  /*36d0*/  SEL R11, R11, RZ, P1 ;  /* 0x000000ff0b0b7207 */ /* 0x000fe20000800000 */
[----:B--2---:R2:W-:Y:S01]  /*36e0*/  SYNCS.ARRIVE.TRANS64.RED.A1T0 RZ, [R0+URZ], RZ ;  /* 0x000000ff00ff79a7 */ /* 0x0045e200081004ff */
[----:B-1----:R-:W-:-:S02]  /*36f0*/  LOP3.LUT P3, RZ, R6, 0x1, RZ, 0xc0, !PT ;  /* 0x0000000106ff7812 */ /* 0x002fc4000786c0ff */
[----:B------:R-:W-:-:S04]  /*3700*/  SEL R5, RZ, 0x1, P0 ;  /* 0x00000001ff057807 */ /* 0x000fc80000000000 */
[----:B------:R-:W-:Y:S02]  /*3710*/  LOP3.LUT R8, R8, R5, RZ, 0x3c, !PT ;  /* 0x0000000508087212 */ /* 0x000fe400078e3cff */
[----:B--2---:R-:W-:-:S04]  /*3720*/  SEL R0, RZ, 0x1, P1 ;  /* 0x00000001ff007807 */ /* 0x004fc80000800000 */
[----:B------:R-:W-:Y:S01]  /*3730*/  LOP3.LUT R9, R9, R0, RZ, 0x3c, !PT ;  /* 0x0000000009097212 */ /* 0x000fe200078e3cff */
[----:B------:R-:W-:Y:S06]  /*3740*/  @P3 BRA `(.L_x_68) ;  /* 0xfffffffc002c3947 */ /* 0x000fec000383ffff */
[----:B------:R-:W-:Y:S01]  /*3750*/  ULEA UR5, UR6, UR37, 0x3 ;  /* 0x0000002506057291 */ /* 0x000fe2000f8e18ff */
[----:B------:R-:W-:-:S08]  /*3760*/  SHF.L.U32 R3, R12, 0x1f, RZ ;  /* 0x0000001f0c037819 */ /* 0x000fd000000006ff */
[----:B------:R-:W1:Y:S02]  /*3770*/  SYNCS.PHASECHK.TRANS64 P0, [UR5+0x190], R3 ;  /* 0x00019003ff0075a7 */ /* 0x000e640008001005 */
[----:B-1----:R-:W-:Y:S05]  /*3780*/  @P0 BRA `(.L_x_69) ;  /* 0x0000000000080947 */ /* 0x002fea0003800000 */
[----:B------:R-:W1:Y:S02]  /*3790*/  SYNCS.PHASECHK.TRANS64.TRYWAIT P0, [UR5+0x190], R3 ;  /* 0x00019003ff0075a7 */ /* 0x000e640008001105 */
[----:B-1----:R-:W-:Y:S05]  /*37a0*/  @!P0 BRA `(.L_x_70) ;  /* 0x0000006800148947 */ /* 0x002fea0003800000 */
.L_x_69:
[----:B------:R-:W-:-:S04]  /*37b0*/  UIADD3 UR4, UPT, UPT, UR6, 0x1, URZ ;  /* 0x0000000106047890 */ /* 0x000fc8000fffe0ff */
[----:B------:R-:W-:-:S04]  /*37c0*/  UISETP.NE.AND UP0, UPT, UR4, 0x2, UPT ;  /* 0x000000020400788c */ /* 0x000fc8000bf05270 */
[----:B------:R-:W-:Y:S02]  /*37d0*/  USEL UR7, URZ, 0x1, UP0 ;  /* 0x00000001ff077887 */ /* 0x000fe40008000000 */
[----:B------:R-:W-:-:S04]  /*37e0*/  USEL UR4, UR4, URZ, UP0 ;  /* 0x000000ff04047287 */ /* 0x000fc80008000000 */
[----:B------:R-:W-:Y:S01]  /*37f0*/  ULEA UR4, UR4, UR37, 0x3 ;  /* 0x0000002504047291 */ /* 0x000fe2000f8e18ff */
[----:B-1----:R-:W-:-:S04]  /*3800*/  LOP3.LUT R3, R12, UR7, RZ, 0x3c, !PT ;  /* 0x000000070c037c12 */ /* 0x002fc8000f8e3cff */
[----:B------:R-:W-:-:S04]  /*3810*/  SHF.L.U32 R0, R3, 0x1f, RZ ;  /* 0x0000001f03007819 */ /* 0x000fc800000006ff */
[----:B------:R-:W1:Y:S02]  /*3820*/  SYNCS.PHASECHK.TRANS64 P0, [UR4+0x190], R0 ;  /* 0x00019000ff0075a7 */ /* 0x000e640008001004 */
[----:B-1----:R-:W-:Y:S05]  /*3830*/  @P0 EXIT ;  /* 0x000000000000094d */ /* 0x002fea0003800000 */
[----:B------:R-:W-:Y:S02]  /*3840*/  SHF.L.U32 R3, R3, 0x1f, RZ ;  /* 0x0000001f03037819 */ /* 0x000fe400000006ff */
[----:B------:R-:W-:-:S07]  /*3850*/  MOV R0, UR4 ;  /* 0x0000000400007c02 */ /* 0x000fce0008000f00 */
.L_x_71:
[----:B-1----:R1:W2:Y:S02]  /*3860*/  SYNCS.PHASECHK.TRANS64.TRYWAIT P0, [R0+URZ+0x190], R3 ;  /* 0x00019003000075a7 */ /* 0x0022a400080011ff */
[----:B--2---:R-:W-:Y:S05]  /*3870*/  @!P0 NANOSLEEP.SYNCS 0x989680 ;  /* 0x009896800000895d */ /* 0x004fea0003900000 */
[----:B------:R-:W2:Y:S02]  /*3880*/  @!P0 SYNCS.PHASECHK.TRANS64 P0, [R0+URZ+0x190], R3 ;  /* 0x00019003000085a7 */ /* 0x000ea400080010ff */
[----:B--2---:R-:W-:Y:S05]  /*3890*/  @P0 EXIT ;  /* 0x000000000000094d */ /* 0x004fea0003800000 */
[----:B------:R-:W-:Y:S05]  /*38a0*/  BRA `(.L_x_71) ;  /* 0xfffffffc00ec7947 */ /* 0x000fea000383ffff */
.L_x_64:
[----:B------:R-:W-:Y:S05]  /*38b0*/  BRA.U UP4, `(.L_x_72) ;  /* 0x0000001104a07547 */ /* 0x000fea000b800000 */
[----:B------:R-:W-:Y:S01]  /*38c0*/  UMOV UR4, 0x40 ;  /* 0x0000004000047882 */ /* 0x000fe20000000000 */
[----:B------:R-:W-:Y:S01]  /*38d0*/  NOP ;  /* 0x0000000000007918 */ /* 0x000fe20000000000 */
[----:B------:R-:W-:Y:S01]  /*38e0*/  ULEA UR4, UR37, UR4, 0x18 ;  /* 0x0000000425047291 */ /* 0x000fe2000f8ec0ff */
[----:B------:R-:W-:Y:S02]  /*38f0*/  UMOV UR5, 0x400 ;  /* 0x0000040000057882 */ /* 0x000fe40000000000 */
[----:B------:R-:W-:-:S06]  /*3900*/  ULEA UR37, UR37, UR5, 0x18 ;  /* 0x0000000525257291 */ /* 0x000fcc000f8ec0ff */
[----:B------:R-:W1:Y:S02]  /*3910*/  LDS.U8 R2, [UR4+0x1c] ;  /* 0x00001c04ff027984 */ /* 0x000e640008000000 */
[----:B-1----:R-:W-:-:S13]  /*3920*/  ISETP.NE.AND P0, PT, R2, RZ, PT ;  /* 0x000000ff0200720c */ /* 0x002fda0003f05270 */
[----:B------:R-:W-:Y:S05]  /*3930*/  @P0 BRA `(.L_x_73) ;  /* 0x0000000400080947 */ /* 0x000fea0003800000 */
[----:B------:R-:W-:Y:S02]  /*3940*/  UISETP.NE.U32.AND UP0, UPT, UR9, 0x1, UPT ;  /* 0x000000010900788c */ /* 0x000fe4000bf05070 */
[----:B------:R-:W-:-:S07]  /*3950*/  UIADD3 UR6, UPT, UPT, UR4, 0x8, URZ ;  /* 0x0000000804067890 */ /* 0x000fce000fffe0ff */
[----:B------:R-:W-:Y:S05]  /*3960*/  BRA.U !UP0, `(.L_x_74) ;  /* 0x00000001089c7547 */ /* 0x000fea000b800000 */
[----:B------:R-:W-:Y:S01]  /*3970*/  ELECT P0, URZ, PT ;  /* 0x0000000000ff782f */ /* 0x000fe20003800000 */
[----:B------:R-:W-:-:S12]  /*3980*/  BSSY B0, `(.L_x_74) ;  /* 0x0000025000007945 */ /* 0x000fd80003800000 */
[----:B------:R-:W-:Y:S05]  /*3990*/  @!P0 BRA `(.L_x_75) ;  /* 0x00000000008c8947 */ /* 0x000fea0003800000 */
[----:B------:R-:W-:-:S05]  /*39a0*/  UMOV UR5, 0x10 ;  /* 0x0000001000057882 */ /* 0x000fca0000000000 */
[----:B------:R-:W-:Y:S04]  /*39b0*/  DEPBAR.LE SB1, 0x36 ;  /* 0x00009d800000791a */ /* 0x000fe80000000000 */
[----:B------:R-:W1:Y:S02]  /*39c0*/  UTCATOMSWS.2CTA.FIND_AND_SET.ALIGN UP1, UR5, UR5 ;  /* 0x00000005000575e3 */ /* 0x000e640008220800 */
[----:B-1----:R-:W-:Y:S01]  /*39d0*/  MOV R11, UR5 ;  /* 0x00000005000b7c02 */ /* 0x002fe20008000f00 */
[----:B------:R-:W-:Y:S06]  /*39e0*/  BRA.U UP1, `(.L_x_76) ;  /* 0x0000000101187547 */ /* 0x000fec000b800000 */
.L_x_77:
[----:B------:R-:W-:Y:S05]  /*39f0*/  NANOSLEEP 0x64 ;  /* 0x000000640000795d */ /* 0x000fea0003800000 */
[----:B------:R-:W-:-:S05]  /*3a00*/  UMOV UR5, 0x10 ;  /* 0x0000001000057882 */ /* 0x000fca0000000000 */
[----:B------:R-:W-:Y:S04]  /*3a10*/  DEPBAR.LE SB1, 0x36 ;  /* 0x00009d800000791a */ /* 0x000fe80000000000 */
[----:B------:R-:W1:Y:S02]  /*3a20*/  UTCATOMSWS.2CTA.FIND_AND_SET.ALIGN UP1, UR5, UR5 ;  /* 0x00000005000575e3 */ /* 0x000e640008220800 */
[----:B-1----:R-:W-:Y:S01]  /*3a30*/  MOV R11, UR5 ;  /* 0x00000005000b7c02 */ /* 0x002fe20008000f00 */
[----:B------:R-:W-:Y:S05]  /*3a40*/  BRA.U !UP1, `(.L_x_77) ;  /* 0xfffffffd09e87547 */ /* 0x000fea000b83ffff */
.L_x_76:
[----:B------:R-:W1:Y:S01]  /*3a50*/  LDS R5, [UR4+0x10] ;  /* 0x00001004ff057984 */ /* 0x000e620008000800 */
[----:B------:R-:W-:Y:S01]  /*3a60*/  IMAD.U32 R3, RZ, RZ, UR37 ;  /* 0x00000025ff037e24 */ /* 0x000fe2000f8e00ff */
[----:B------:R-:W-:-:S03]  /*3a70*/  MOV R2, UR8 ;  /* 0x0000000800027c02 */ /* 0x000fc60008000f00 */
[----:B------:R-:W-:Y:S01]  /*3a80*/  VIADD R3, R3, 0x230 ;  /* 0x0000023003037836 */ /* 0x000fe20000000000 */
[----:B-1----:R-:W-:-:S04]  /*3a90*/  SHF.L.U32 R5, R5, 0x1f, RZ ;  /* 0x0000001f05057819 */ /* 0x002fc800000006ff */
[----:B------:R-:W1:Y:S02]  /*3aa0*/  SYNCS.PHASECHK.TRANS64.TRYWAIT P0, [UR4+0x8], R5 ;  /* 0x00000805ff0075a7 */ /* 0x000e640008001104 */
[----:B-1----:R-:W-:Y:S05]  /*3ab0*/  @P0 BRA `(.L_x_78) ;  /* 0x0000000000080947 */ /* 0x002fea0003800000 */
[----:B------:R-:W1:Y:S02]  /*3ac0*/  SYNCS.PHASECHK.TRANS64.TRYWAIT P0, [UR4+0x8], R5 ;  /* 0x00000805ff0075a7 */ /* 0x000e640008001104 */
[----:B-1----:R-:W-:Y:S05]  /*3ad0*/  @!P0 BRA `(.L_x_79) ;  /* 0x0000006400608947 */ /* 0x002fea0003800000 */
.L_x_78:
[----:B-1----:R-:W-:Y:S01]  /*3ae0*/  HFMA2 R4, -RZ, RZ, 0, 5.9604644775390625e-08 ;  /* 0x00000001ff047431 */ /* 0x002fe200000001ff */
[----:B------:R-:W-:Y:S01]  /*3af0*/  UPRMT UR5, UR8, 0x654, UR6 ;  /* 0x0000065408057896 */ /* 0x000fe20008000006 */
[----:B------:R-:W-:Y:S01]  /*3b00*/  IMAD.MOV.U32 R6, RZ, RZ, 0xffff ;  /* 0x0000ffffff067424 */ /* 0x000fe200078e00ff */
[----:B------:R-:W-:Y:S01]  /*3b10*/  PRMT R2, R2, 0x654, R3 ;  /* 0x0000065402027816 */ /* 0x000fe20000000003 */
[----:B------:R-:W-:Y:S02]  /*3b20*/  IMAD.MOV.U32 R5, RZ, RZ, 0x4 ;  /* 0x00000004ff057424 */ /* 0x000fe400078e00ff */
[----:B------:R-:W-:Y:S01]  /*3b30*/  IMAD.SHL.U32 R9, R11, 0x20, RZ ;  /* 0x000000200b097824 */ /* 0x000fe200078e00ff */
[----:B------:R-:W-:Y:S02]  /*3b40*/  MOV R3, UR5 ;  /* 0x0000000500037c02 */ /* 0x000fe40008000f00 */
[-C--:B------:R-:W-:Y:S01]  /*3b50*/  SHF.L.U32 R7, R6, R11.reuse, RZ ;  /* 0x0000000b06077219 */ /* 0x080fe200000006ff */
[----:B------:R1:W-:Y:S01]  /*3b60*/  SYNCS.ARRIVE.TRANS64.RED RZ, [UR5], R5 ;  /* 0x00000005ffff79a7 */ /* 0x0003e20008000405 */
[----:B------:R-:W-:Y:S01]  /*3b70*/  SHF.L.U32 R6, R4, R11, RZ ;  /* 0x0000000b04067219 */ /* 0x000fe200000006ff */
[----:B------:R1:W-:Y:S04]  /*3b80*/  STS [UR37+0x230], R9 ;  /* 0x00023009ff007988 */ /* 0x0003e80008000825 */
[----:B------:R1:W-:Y:S04]  /*3b90*/  STAS [R2.64], R11 ;  /* 0x0000000b02007dbd */ /* 0x0003e8000c0008ff */
[----:B------:R1:W-:Y:S04]  /*3ba0*/  ATOMS.OR RZ, [UR4+0x14], R7 ;  /* 0x00001407ffff798c */ /* 0x0003e8000b000004 */
[----:B------:R1:W-:Y:S04]  /*3bb0*/  ATOMS.OR RZ, [UR4+0x18], R6 ;  /* 0x00001806ffff798c */ /* 0x0003e8000b000004 */
[----:B------:R1:W-:Y:S02]  /*3bc0*/  ATOMS.XOR RZ, [UR4+0x10], R4 ;  /* 0x00001004ffff798c */ /* 0x0003e4000b800004 */
.L_x_75:
[----:B------:R-:W-:Y:S05]  /*3bd0*/  BSYNC B0 ;  /* 0x0000000000007941 */ /* 0x000fea0003800000 */
.L_x_74:
[----:B------:R-:W-:Y:S05]  /*3be0*/  BRA.U UP0, `(.L_x_80) ;  /* 0x00000001006c7547 */ /* 0x000fea000b800000 */
[----:B------:R-:W-:-:S03]  /*3bf0*/  UMOV UR5, 0xffffffff ;  /* 0xffffffff00057882 */ /* 0x000fc60000000000 */
[----:B------:R-:W-:Y:S05]  /*3c00*/  BRA.DIV UR5, `(.L_x_81) ;  /* 0x00000066052c7947 */ /* 0x000fea000b800000 */
[----:B------:R-:W-:-:S13]  /*3c10*/  ELECT P6, URZ, PT ;  /* 0x0000000000ff782f */ /* 0x000fda00038c0000 */
.L_x_204:
[----:B------:R-:W-:Y:S05]  /*3c20*/  @!P6 BRA `(.L_x_80) ;  /* 0x00000000005ce947 */ /* 0x000fea0003800000 */
[----:B-1----:R-:W1:Y:S02]  /*3c30*/  LDS R3, [UR4+0x10] ;  /* 0x00001004ff037984 */ /* 0x002e640008000800 */
[----:B-1----:R-:W-:-:S04]  /*3c40*/  SHF.L.U32 R3, R3, 0x1f, RZ ;  /* 0x0000001f03037819 */ /* 0x002fc800000006ff */
[----:B------:R-:W1:Y:S02]  /*3c50*/  SYNCS.PHASECHK.TRANS64.TRYWAIT P0, [UR4+0x8], R3 ;  /* 0x00000803ff0075a7 */ /* 0x000e640008001104 */
[----:B-1----:R-:W-:Y:S05]  /*3c60*/  @P0 BRA `(.L_x_82) ;  /* 0x0000000000080947 */ /* 0x002fea0003800000 */
[----:B------:R-:W1:Y:S02]  /*3c70*/  SYNCS.PHASECHK.TRANS64.TRYWAIT P0, [UR4+0x8], R3 ;  /* 0x00000803ff0075a7 */ /* 0x000e640008001104 */
[----:B-1----:R-:W-:Y:S05]  /*3c80*/  @!P0 BRA `(.L_x_83) ;  /* 0x00000064002c8947 */ /* 0x002fea0003800000 */
.L_x_82:
[----:B------:R-:W2:Y:S01]  /*3c90*/  LDS R5, [UR37+0x230] ;  /* 0x00023025ff057984 */ /* 0x000ea20008000800 */
[----:B-1----:R-:W-:Y:S02]  /*3ca0*/  HFMA2 R2, -RZ, RZ, 0, 5.9604644775390625e-08 ;  /* 0x00000001ff027431 */ /* 0x002fe400000001ff */
[----:B------:R-:W-:Y:S01]  /*3cb0*/  IMAD.MOV.U32 R3, RZ, RZ, 0xffff ;  /* 0x0000ffffff037424 */ /* 0x000fe200078e00ff */
[----:B------:R-:W-:Y:S01]  /*3cc0*/  UPRMT UR5, UR8, 0x654, UR6 ;  /* 0x0000065408057896 */ /* 0x000fe20008000006 */
[----:B--2---:R-:W-:-:S03]  /*3cd0*/  IMAD.SHL.U32 R4, R5, 0x20, RZ ;  /* 0x0000002005047824 */ /* 0x004fc600078e00ff */
[-C--:B------:R-:W-:Y:S02]  /*3ce0*/  SHF.L.U32 R3, R3, R5.reuse, RZ ;  /* 0x0000000503037219 */ /* 0x080fe400000006ff */
[----:B------:R-:W-:Y:S01]  /*3cf0*/  SHF.L.U32 R5, R2, R5, RZ ;  /* 0x0000000502057219 */ /* 0x000fe200000006ff */
[----:B------:R2:W-:Y:S04]  /*3d00*/  STS [UR37+0x230], R4 ;  /* 0x00023004ff007988 */ /* 0x0005e80008000825 */
[----:B------:R2:W-:Y:S04]  /*3d10*/  ATOMS.OR RZ, [UR4+0x14], R3 ;  /* 0x00001403ffff798c */ /* 0x0005e8000b000004 */
[----:B------:R2:W-:Y:S01]  /*3d20*/  ATOMS.OR RZ, [UR4+0x18], R5 ;  /* 0x00001805ffff798c */ /* 0x0005e2000b000004 */
[----:B------:R-:W-:Y:S03]  /*3d30*/  SYNCS.ARRIVE.TRANS64.RED.A1T0 RZ, [UR5], RZ ;  /* 0x000000ffffff79a7 */ /* 0x000fe60008100405 */
[----:B------:R2:W-:Y:S01]  /*3d40*/  ATOMS.XOR RZ, [UR4+0x10], R2 ;  /* 0x00001002ffff798c */ /* 0x0005e2000b800004 */
[----:B------:R-:W-:Y:S05]  /*3d50*/  BRA `(.L_x_80) ;  /* 0x0000000000107947 */ /* 0x000fea0003800000 */
.L_x_73:
[----:B------:R-:W-:-:S05]  /*3d60*/  MOV R2, 0xffffffff ;  /* 0xffffffff00027802 */ /* 0x000fca0000000f00 */
[----:B------:R1:W-:Y:S02]  /*3d70*/  STS [UR37+0x230], R2 ;  /* 0x00023002ff007988 */ /* 0x0003e40008000825 */
[----:B-1----:R-:W-:Y:S02]  /*3d80*/  MOV R2, 0x3da0 ;  /* 0x00003da000027802 */ /* 0x002fe40000000f00 */
[----:B-----5:R-:W-:Y:S05]  /*3d90*/  CALL.REL.NOINC `($__internal_1_$__cuda_sm10x_tcgen05_guardrail_trap_phase_invalid_during_alloc) ;  /* 0x0000006800b87944 */ /* 0x020fea0003c00000 */
.L_x_80:
[----:B------:R-:W-:Y:S05]  /*3da0*/  WARPSYNC.ALL ;  /* 0x0000000000007948 */ /* 0x000fea0003800000 */
[----:B------:R-:W3:Y:S01]  /*3db0*/  S2UR UR11, SR_CgaCtaId ;  /* 0x00000000000b79c3 */ /* 0x000ee20000008800 */
[----:B------:R-:W-:Y:S01]  /*3dc0*/  UMOV UR4, 0x400 ;  /* 0x0000040000047882 */ /* 0x000fe20000000000 */
[----:B------:R-:W-:-:S06]  /*3dd0*/  NOP ;  /* 0x0000000000007918 */ /* 0x000fcc0000000000 */
[----:B------:R-:W-:Y:S06]  /*3de0*/  BAR.ARV 0x6, 0xa0 ;  /* 0x0182800000007b1d */ /* 0x000fec0000002000 */
[----:B------:R-:W4:Y:S01]  /*3df0*/  LDCU UR5, c[0x0][0x38c] ;  /* 0x00007180ff0577ac */ /* 0x000f220008000800 */
[----:B------:R-:W-:Y:S01]  /*3e00*/  LOP3.LUT R0, R0, 0xffff, RZ, 0xc0, !PT ;  /* 0x0000ffff00007812 */ /* 0x000fe200078ec0ff */
[----:B-1----:R-:W-:Y:S01]  /*3e10*/  IMAD.MOV.U32 R9, RZ, RZ, 0x1 ;  /* 0x00000001ff097424 */ /* 0x002fe200078e00ff */
[----:B------:R-:W-:Y:S01]  /*3e20*/  LOP3.LUT R8, R8, 0xffff, RZ, 0xc0, !PT ;  /* 0x0000ffff08087812 */ /* 0x000fe200078ec0ff */
[----:B------:R-:W-:Y:S01]  /*3e30*/  UMOV UR17, URZ ;  /* 0x000000ff00117c82 */ /* 0x000fe20008000000 */
[----:B------:R-:W-:Y:S01]  /*3e40*/  R2UR UR12, R0 ;  /* 0x00000000000c72ca */ /* 0x000fe200000e0000 */
[----:B------:R-:W-:Y:S01]  /*3e50*/  UMOV UR16, URZ ;  /* 0x000000ff00107c82 */ /* 0x000fe20008000000 */
[----:B------:R-:W-:Y:S01]  /*3e60*/  R2UR UR13, R8 ;  /* 0x00000000080d72ca */ /* 0x000fe200000e0000 */
[----:B------:R-:W-:Y:S01]  /*3e70*/  IMAD.MOV.U32 R8, RZ, RZ, RZ ;  /* 0x000000ffff087224 */ /* 0x000fe200078e00ff */
[----:B------:R-:W-:Y:S01]  /*3e80*/  UMOV UR15, URZ ;  /* 0x000000ff000f7c82 */ /* 0x000fe20008000000 */
[----:B---3--:R-:W-:-:S02]  /*3e90*/  ULEA UR11, UR11, UR4, 0x18 ;  /* 0x000000040b0b7291 */ /* 0x008fc4000f8ec0ff */
[----:B------:R-:W-:Y:S02]  /*3ea0*/  UISETP.NE.AND UP2, UPT, UR9, URZ, UPT ;  /* 0x000000ff0900728c */ /* 0x000fe4000bf45270 */
[----:B------:R-:W-:Y:S02]  /*3eb0*/  UIADD3 UR14, UPT, UPT, UR11, 0x5400, URZ ;  /* 0x000054000b0e7890 */ /* 0x000fe4000fffe0ff */
[----:B------:R-:W-:Y:S02]  /*3ec0*/  UIADD3 UR4, UPT, UPT, UR11, 0x19400, URZ ;  /* 0x000194000b047890 */ /* 0x000fe4000fffe0ff */
[----:B----4-:R-:W-:Y:S01]  /*3ed0*/  UIADD3 UR5, UPT, UPT, UR5, 0x3f, URZ ;  /* 0x0000003f05057890 */ /* 0x010fe2000fffe0ff */
[----:B--2---:R-:W1:Y:S01]  /*3ee0*/  LDS R2, [UR11+0x230] ;  /* 0x0002300bff027984 */ /* 0x004e620008000800 */
[----:B------:R-:W-:Y:S02]  /*3ef0*/  USHF.R.U32.HI UR14, URZ, 0x4, UR14 ;  /* 0x00000004ff0e7899 */ /* 0x000fe4000801160e */
[----:B------:R-:W-:-:S02]  /*3f00*/  USHF.R.S32.HI UR10, URZ, 0x1f, UR5 ;  /* 0x0000001fff0a7899 */ /* 0x000fc40008011405 */
[----:B------:R-:W-:Y:S02]  /*3f10*/  USHF.R.U32.HI UR4, URZ, 0x4, UR4 ;  /* 0x00000004ff047899 */ /* 0x000fe40008011604 */
[----:B------:R-:W-:Y:S02]  /*3f20*/  ULEA.HI UR10, UR10, UR5, URZ, 0x6 ;  /* 0x000000050a0a7291 */ /* 0x000fe4000f8f30ff */
[----:B------:R-:W-:Y:S02]  /*3f30*/  ULOP3.LUT UR14, UR14, 0x3fff, URZ, 0xc0, !UPT ;  /* 0x00003fff0e0e7892 */ /* 0x000fe4000f8ec0ff */
[----:B------:R-:W-:Y:S02]  /*3f40*/  USHF.R.S32.HI UR10, URZ, 0x6, UR10 ;  /* 0x00000006ff0a7899 */ /* 0x000fe4000801140a */
[----:B------:R-:W-:Y:S02]  /*3f50*/  ULOP3.LUT UR4, UR4, 0x3fff, URZ, 0xc0, !UPT ;  /* 0x00003fff04047892 */ /* 0x000fe4000f8ec0ff */
[----:B------:R-:W-:-:S02]  /*3f60*/  UISETP.LT.AND UP0, UPT, UR10, 0x1, UPT ;  /* 0x000000010a00788c */ /* 0x000fc4000bf01270 */
[----:B------:R-:W-:Y:S02]  /*3f70*/  ULOP3.LUT UR14, UR14, 0x10000, URZ, 0xfc, !UPT ;  /* 0x000100000e0e7892 */ /* 0x000fe4000f8efcff */
[----:B------:R-:W-:Y:S02]  /*3f80*/  ULOP3.LUT UR4, UR4, 0x10000, URZ, 0xfc, !UPT ;  /* 0x0001000004047892 */ /* 0x000fe4000f8efcff */
[----:B------:R-:W-:Y:S01]  /*3f90*/  USEL UR23, UR10, 0x1, !UP0 ;  /* 0x000000010a177887 */ /* 0x000fe2000c000000 */
[----:B------:R-:W-:Y:S01]  /*3fa0*/  UMOV UR28, 0x0 ;  /* 0x00000000001c7882 */ /* 0x000fe20000000000 */
[----:B------:R-:W-:Y:S01]  /*3fb0*/  UMOV UR29, 0x83004a0 ;  /* 0x083004a0001d7882 */ /* 0x000fe20000000000 */
[----:B------:R-:W-:Y:S01]  /*3fc0*/  UMOV UR24, 0x0 ;  /* 0x0000000000187882 */ /* 0x000fe20000000000 */
[----:B------:R-:W-:Y:S01]  /*3fd0*/  UMOV UR25, 0x83004a0 ;  /* 0x083004a000197882 */ /* 0x000fe20000000000 */
[----:B-1----:R-:W-:Y:S02]  /*3fe0*/  R2UR UR18, R2 ;  /* 0x00000000021272ca */ /* 0x002fe400000e0000 */
[----:B------:R-:W-:-:S13]  /*3ff0*/  CS2R R2, SRZ ;  /* 0x0000000000027805 */ /* 0x000fda000001ff00 */
.L_x_91:
[C---:B------:R-:W-:Y:S02]  /*4000*/  LEA R0, R8.reuse, UR11, 0x3 ;  /* 0x0000000b08007c11 */ /* 0x040fe4000f8e18ff */
[----:B------:R-:W-:Y:S02]  /*4010*/  SHF.L.U32 R5, R3, 0x1f, RZ ;  /* 0x0000001f03057819 */ /* 0x000fe400000006ff */
[----:B------:R-:W-:Y:S02]  /*4020*/  LEA R4, R8, UR11, 0x4 ;  /* 0x0000000b08047c11 */ /* 0x000fe4000f8e20ff */
[----:B------:R-:W1:Y:S02]  /*4030*/  SYNCS.PHASECHK.TRANS64.TRYWAIT P0, [R0+URZ+0x180], R5 ;  /* 0x00018005000075a7 */ /* 0x000e6400080011ff */
[----:B-1-34-:R-:W-:Y:S05]  /*4040*/  @!P0 BRA `(.L_x_84) ;  /* 0x0000006000548947 */ /* 0x01afea0003800000 */
.L_x_205:
[----:B-1----:R-:W1:Y:S01]  /*4050*/  LDS.128 R4, [R4+0x210] ;  /* 0x0002100004047984 */ /* 0x002e620000000c00 */
[----:B------:R-:W-:Y:S02]  /*4060*/  VIADD R0, R0, 0x190 ;  /* 0x0000019000007836 */ /* 0x000fe40000000000 */
[----:B------:R-:W-:Y:S01]  /*4070*/  VIADD R8, R8, 0x1 ;  /* 0x0000000108087836 */ /* 0x000fe20000000000 */
[----:B------:R-:W-:Y:S01]  /*4080*/  @!PT LDS RZ, [RZ] ;  /* 0x00000000fffff984 */ /* 0x000fe20000000800 */
[----:B------:R-:W-:Y:S01]  /*4090*/  @!PT LDS RZ, [RZ] ;  /* 0x00000000fffff984 */ /* 0x000fe20000000800 */
[----:B------:R-:W-:Y:S01]  /*40a0*/  @!PT LDS RZ, [RZ] ;  /* 0x00000000fffff984 */ /* 0x000fe20000000800 */
[----:B------:R-:W-:Y:S01]  /*40b0*/  @!PT LDS RZ, [RZ] ;  /* 0x00000000fffff984 */ /* 0x000fe20000000800 */
[----:B------:R2:W-:Y:S06]  /*40c0*/  MEMBAR.ALL.CTA ;  /* 0x0000000000007992 */ /* 0x0005ec0000008000 */
[----:B--2---:R-:W2:Y:S01]  /*40d0*/  FENCE.VIEW.ASYNC.S ;  /* 0x00000000000073c6 */ /* 0x004ea20000000000 */
[----:B------:R-:W-:-:S04]  /*40e0*/  PRMT R0, RZ, 0x654, R0 ;  /* 0x00000654ff007816 */ /* 0x000fc80000000000 */
[----:B--2---:R2:W-:Y:S01]  /*40f0*/  SYNCS.ARRIVE.TRANS64.RED.A1T0 RZ, [R0+URZ], RZ ;  /* 0x000000ff00ff79a7 */ /* 0x0045e200081004ff */
[----:B-1----:R-:W-:Y:S01]  /*4100*/  LOP3.LUT P1, RZ, R6, 0x1, RZ, 0xc0, !PT ;  /* 0x0000000106ff7812 */ /* 0x002fe2000782c0ff */
[----:B--2---:R-:W-:-:S12]  /*4110*/  BRA.U UP2, `(.L_x_85) ;  /* 0x0000000102e07547 */ /* 0x004fd8000b800000 */
[----:B------:R-:W1:Y:S01]  /*4120*/  LDCU UR5, c[0x0][0x38c] ;  /* 0x00007180ff0577ac */ /* 0x000e620008000800 */
[----:B------:R-:W-:Y:S02]  /*4130*/  PLOP3.LUT P2, PT, PT, PT, PT, 0x80, 0x8 ;  /* 0x000000000008781c */ /* 0x000fe40003f4f070 */
[----:B------:R-:W-:Y:S01]  /*4140*/  SHF.L.U32 R5, R9, 0x1f, RZ ;  /* 0x0000001f09057819 */ /* 0x000fe200000006ff */
[----:B------:R-:W-:Y:S02]  /*4150*/  ULEA UR19, UR17, UR11, 0x3 ;  /* 0x0000000b11137291 */ /* 0x000fe4000f8e18ff */
[----:B------:R-:W-:Y:S02]  /*4160*/  UIMAD UR20, UR17, 0x60, UR18 ;  /* 0x00000060111478a4 */ /* 0x000fe4000f8e0212 */
[----:B-1----:R-:W-:-:S06]  /*4170*/  UISETP.GE.AND UP0, UPT, UR5, 0x1, UPT ;  /* 0x000000010500788c */ /* 0x002fcc000bf06270 */
[----:B------:R-:W-:-:S05]  /*4180*/  PLOP3.LUT P0, PT, PT, PT, UP0, 0x80, 0x8 ;  /* 0x000000000008781c */ /* 0x000fca0003f0f008 */
[----:B------:R-:W-:-:S08]  /*4190*/  @UP0 ULEA UR5, UR16, UR11, 0x3 ;  /* 0x0000000b10050291 */ /* 0x000fd0000f8e18ff */
[----:B------:R-:W-:-:S04]  /*41a0*/  @P0 SHF.L.U32 R0, R2, 0x1f, RZ ;  /* 0x0000001f02000819 */ /* 0x000fc800000006ff */
[----:B------:R1:W2:Y:S01]  /*41b0*/  @P0 SYNCS.PHASECHK.TRANS64.TRYWAIT P2, [UR5], R0 ;  /* 0x00000000ff0005a7 */ /* 0x0002a20008041105 */
[----:B------:R-:W3:Y:S02]  /*41c0*/  SYNCS.PHASECHK.TRANS64.TRYWAIT P0, [UR19+0x1c0], R5 ;  /* 0x0001c005ff0075a7 */ /* 0x000ee40008001113 */
[----:B-123--:R-:W-:Y:S05]  /*41d0*/  @!P0 BRA `(.L_x_86) ;  /* 0x0000006000048947 */ /* 0x00efea0003800000 */
.L_x_207:
[----:B------:R-:W-:Y:S01]  /*41e0*/  UMOV UR22, UR15 ;  /* 0x0000000f00167c82 */ /* 0x000fe20008000000 */
[----:B------:R-:W-:Y:S05]  /*41f0*/  BRA.U !UP0, `(.L_x_87) ;  /* 0x0000000108987547 */ /* 0x000fea000b800000 */
[----:B------:R-:W-:Y:S02]  /*4200*/  UIADD3 UR22, UPT, UPT, UR23, UR15, URZ ;  /* 0x0000000f17167290 */ /* 0x000fe4000fffe0ff */
[----:B------:R-:W-:Y:S01]  /*4210*/  UPLOP3.LUT UP3, UPT, UPT, UPT, UPT, 0x40, 0x4 ;  /* 0x000000000004789c */ /* 0x000fe20003f6e870 */
[----:B------:R-:W-:Y:S01]  /*4220*/  UMOV UR21, UR10 ;  /* 0x0000000a00157c82 */ /* 0x000fe20008000000 */
[----:B------:R-:W-:-:S09]  /*4230*/  UMOV UR5, UR16 ;  /* 0x0000001000057c82 */ /* 0x000fd20008000000 */
.L_x_90:
[----:B--2---:R-:W-:Y:S01]  /*4240*/  ULEA UR7, UR5, UR11, 0x3 ;  /* 0x0000000b05077291 */ /* 0x004fe2000f8e18ff */
[----:B---3--:R-:W-:Y:S11]  /*4250*/  @P2 BRA `(.L_x_88) ;  /* 0x00000000000c2947 */ /* 0x008ff60003800000 */
[----:B-1----:R-:W-:Y:S04]  /*4260*/  SHF.L.U32 R5, R2, 0x1f, RZ ;  /* 0x0000001f02057819 */ /* 0x002fe800000006ff */
[----:B------:R-:W1:Y:S02]  /*4270*/  SYNCS.PHASECHK.TRANS64.TRYWAIT P0, [UR7], R5 ;  /* 0x00000005ff0075a7 */ /* 0x000e640008001107 */
[----:B-1----:R-:W-:Y:S05]  /*4280*/  @!P0 BRA `(.L_x_89) ;  /* 0x0000005c00f08947 */ /* 0x002fea0003800000 */
.L_x_88:
[----:B------:R-:W-:Y:S01]  /*4290*/  UISETP.NE.AND UP0, UPT, UR21, 0x1, UPT ;  /* 0x000000011500788c */ /* 0x000fe2000bf05270 */
[----:B------:R-:W-:Y:S01]  /*42a0*/  PLOP3.LUT P2, PT, PT, PT, PT, 0x80, 0x8 ;  /* 0x000000000008781c */ /* 0x000fe20003f4f070 */
[----:B------:R-:W-:Y:S02]  /*42b0*/  UIADD3 UR16, UPT, UPT, UR5, 0x1, URZ ;  /* 0x0000000105107890 */ /* 0x000fe4000fffe0ff */
[----:B------:R-:W-:Y:S02]  /*42c0*/  UIMAD UR6, UR5, 0x180, UR4 ;  /* 0x00000180050678a4 */ /* 0x000fe4000f8e0204 */
[----:B------:R-:W-:Y:S01]  /*42d0*/  UISETP.NE.AND UP1, UPT, UR16, 0x14, UPT ;  /* 0x000000141000788c */ /* 0x000fe2000bf25270 */
[----:B------:R-:W-:Y:S01]  /*42e0*/  PLOP3.LUT P0, PT, PT, PT, UP0, 0x80, 0x8 ;  /* 0x000000000008781c */ /* 0x000fe20003f0f008 */
[----:B------:R-:W-:Y:S02]  /*42f0*/  ULEA UR30, UR5, UR14, 0x8 ;  /* 0x0000000e051e7291 */ /* 0x000fe4000f8e40ff */
[----:B------:R-:W-:Y:S02]  /*4300*/  USEL UR27, URZ, 0x1, UP1 ;  /* 0x00000001ff1b7887 */ /* 0x000fe40008800000 */
[----:B------:R-:W-:Y:S02]  /*4310*/  USEL UR16, UR16, URZ, UP1 ;  /* 0x000000ff10107287 */ /* 0x000fe40008800000 */
[----:B------:R-:W-:Y:S02]  /*4320*/  UIADD3 UR34, UPT, UPT, UR6, 0x2, URZ ;  /* 0x0000000206227890 */ /* 0x000fe4000fffe0ff */
[----:B------:R-:W-:Y:S01]  /*4330*/  @UP0 ULEA UR26, UR16, UR11, 0x3 ;  /* 0x0000000b101a0291 */ /* 0x000fe2000f8e18ff */
[----:B------:R-:W-:Y:S01]  /*4340*/  LOP3.LUT R2, R2, UR27, RZ, 0x3c, !PT ;  /* 0x0000001b02027c12 */ /* 0x000fe2000f8e3cff */
[----:B------:R-:W-:Y:S01]  /*4350*/  UIADD3 UR32, UPT, UPT, UR30, 0x2, URZ ;  /* 0x000000021e207890 */ /* 0x000fe2000fffe0ff */
[----:B------:R-:W-:Y:S02]  /*4360*/  UMOV UR31, 0x80004020 ;  /* 0x80004020001f7882 */ /* 0x000fe40000000000 */
[----:B-1----:R-:W-:Y:S01]  /*4370*/  @P0 SHF.L.U32 R0, R2, 0x1f, RZ ;  /* 0x0000001f02000819 */ /* 0x002fe200000006ff */
[----:B------:R-:W-:Y:S01]  /*4380*/  UMOV UR35, 0x80004020 ;  /* 0x8000402000237882 */ /* 0x000fe20000000000 */
[----:B------:R-:W-:Y:S01]  /*4390*/  UMOV UR33, 0x80004020 ;  /* 0x8000402000217882 */ /* 0x000fe20000000000 */
[----:B------:R-:W-:Y:S01]  /*43a0*/  UIADD3 UR15, UPT, UPT, UR15, 0x1, URZ ;  /* 0x000000010f0f7890 */ /* 0x000fe2000fffe0ff */
[----:B------:R2:W3:Y:S01]  /*43b0*/  @P0 SYNCS.PHASECHK.TRANS64.TRYWAIT P2, [UR26], R0 ;  /* 0x00000000ff0005a7 */ /* 0x0004e2000804111a */
[----:B------:R-:W-:Y:S02]  /*43c0*/  UIADD3 UR26, UPT, UPT, UR7, 0xa0, URZ ;  /* 0x000000a0071a7890 */ /* 0x000fe4000fffe0ff */
[----:B------:R-:W-:Y:S02]  /*43d0*/  UISETP.NE.AND UP0, UPT, UR15, UR22, UPT ;  /* 0x000000160f00728c */ /* 0x000fe4000bf05270 */
[----:B------:R-:W-:Y:S01]  /*43e0*/  UIADD3 UR21, UPT, UPT, UR21, -0x1, URZ ;  /* 0xffffffff15157890 */ /* 0x000fe2000fffe0ff */
[----:B------:R-:W-:Y:S01]  /*43f0*/  UMOV UR7, 0x80004020 ;  /* 0x8000402000077882 */ /* 0x000fe20000000000 */
[----:B------:R-:W-:Y:S01]  /*4400*/  UMOV UR5, UR16 ;  /* 0x0000001000057c82 */ /* 0x000fe20008000000 */
[----:B------:R2:W-:Y:S01]  /*4410*/  UTCIMMA.2CTA gdesc[UR30], gdesc[UR6], tmem[UR20], tmem[UR28], idesc[UR29], UP3 ;  /* 0x00ff1c061e0075ea */ /* 0x0005e20009a00114 */
[----:B------:R-:W-:Y:S01]  /*4420*/  UPLOP3.LUT UP3, UPT, UPT, UPT, UPT, 0x80, 0x8 ;  /* 0x000000000008789c */ /* 0x000fe20003f6f070 */
[----:B------:R2:W-:Y:S01]  /*4430*/  UTCIMMA.2CTA gdesc[UR32], gdesc[UR34], tmem[UR20], tmem[UR24], idesc[UR25], UPT ;  /* 0x00ff1822200075ea */ /* 0x0005e2000ba00114 */
[----:B------:R2:W-:Y:S01]  /*4440*/  UTCBAR.2CTA.MULTICAST [UR26], URZ, UR13 ;  /* 0x000000ff1a0073e9 */ /* 0x0005e2000820080d */
[----:B------:R-:W-:Y:S08]  /*4450*/  BRA.U UP0, `(.L_x_90) ;  /* 0xfffffffd00787547 */ /* 0x000ff0000b83ffff */
.L_x_87:
[----:B------:R-:W-:Y:S01]  /*4460*/  UIADD3 UR19, UPT, UPT, UR19, 0x1a0, URZ ;  /* 0x000001a013137890 */ /* 0x000fe2000fffe0ff */
[----:B------:R-:W-:-:S08]  /*4470*/  UMOV UR15, UR22 ;  /* 0x00000016000f7c82 */ /* 0x000fd00008000000 */
[----:B------:R4:W-:Y:S01]  /*4480*/  UTCBAR.2CTA.MULTICAST [UR19], URZ, UR12 ;  /* 0x000000ff130073e9 */ /* 0x0009e2000820080c */
[----:B------:R-:W-:Y:S02]  /*4490*/  NOP ;  /* 0x0000000000007918 */ /* 0x000fe40000000000 */
.L_x_85:
[----:B------:R-:W-:Y:S01]  /*44a0*/  UIADD3 UR17, UPT, UPT, UR17, 0x1, URZ ;  /* 0x0000000111117890 */ /* 0x000fe2000fffe0ff */
[----:B------:R-:W-:-:S03]  /*44b0*/  ISETP.NE.AND P0, PT, R8, 0x2, PT ;  /* 0x000000020800780c */ /* 0x000fc60003f05270 */
[----:B------:R-:W-:Y:S01]  /*44c0*/  UISETP.NE.AND UP0, UPT, UR17, 0x4, UPT ;  /* 0x000000041100788c */ /* 0x000fe2000bf05270 */
[----:B-12---:R-:W-:Y:S02]  /*44d0*/  SEL R0, RZ, 0x1, P0 ;  /* 0x00000001ff007807 */ /* 0x006fe40000000000 */
[----:B------:R-:W-:Y:S01]  /*44e0*/  SEL R8, R8, RZ, P0 ;  /* 0x000000ff08087207 */ /* 0x000fe20000000000 */
[----:B------:R-:W-:Y:S01]  /*44f0*/  USEL UR5, URZ, 0x1, UP0 ;  /* 0x00000001ff057887 */ /* 0x000fe20008000000 */
[----:B------:R-:W-:Y:S01]  /*4500*/  LOP3.LUT R3, R3, R0, RZ, 0x3c, !PT ;  /* 0x0000000003037212 */ /* 0x000fe200078e3cff */
[----:B------:R-:W-:-:S04]  /*4510*/  USEL UR17, UR17, URZ, UP0 ;  /* 0x000000ff11117287 */ /* 0x000fc80008000000 */
[----:B------:R-:W-:Y:S01]  /*4520*/  LOP3.LUT R9, R9, UR5, RZ, 0x3c, !PT ;  /* 0x0000000509097c12 */ /* 0x000fe2000f8e3cff */
[----:B------:R-:W-:Y:S07]  /*4530*/  @P1 BRA `(.L_x_91) ;  /* 0xfffffff800b01947 */ /* 0x000fee000383ffff */
[----:B------:R-:W1:Y:S01]  /*4540*/  S2UR UR4, SR_CgaCtaId ;  /* 0x00000000000479c3 */ /* 0x000e620000008800 */
[----:B------:R-:W-:Y:S01]  /*4550*/  ELECT P0, URZ, PT ;  /* 0x0000000000ff782f */ /* 0x000fe20003800000 */
[----:B------:R-:W-:Y:S01]  /*4560*/  HFMA2 R0, -RZ, RZ, 0, 5.9604644775390625e-08 ;  /* 0x00000001ff007431 */ /* 0x000fe200000001ff */
[----:B------:R-:W-:-:S05]  /*4570*/  UMOV UR5, 0x40 ;  /* 0x0000004000057882 */ /* 0x000fca0000000000 */
[----:B------:R-:W-:Y:S01]  /*4580*/  UVIRTCOUNT.DEALLOC.SMPOOL 0x80 ;  /* 0x000000800000784c */ /* 0x000fe20000000000 */
[----:B------:R-:W-:Y:S02]  /*4590*/  UISETP.NE.AND UP0, UPT, UR9, URZ, UPT ;  /* 0x000000ff0900728c */ /* 0x000fe4000bf05270 */
[----:B-1----:R-:W-:-:S09]  /*45a0*/  ULEA UR4, UR4, UR5, 0x18 ;  /* 0x0000000504047291 */ /* 0x002fd2000f8ec0ff */
[----:B------:R1:W-:Y:S01]  /*45b0*/  @P0 STS.U8 [UR4+0x1c], R0 ;  /* 0x00001c00ff000988 */ /* 0x0003e20008000004 */
[----:B------:R-:W-:Y:S05]  /*45c0*/  BRA.U UP0, `(.L_x_92) ;  /* 0x0000000100a07547 */ /* 0x000fea000b800000 */
[----:B------:R-:W-:Y:S01]  /*45d0*/  UIADD3 UR5, UPT, UPT, UR11, 0x1c0, URZ ;  /* 0x000001c00b057890 */ /* 0x000fe2000fffe0ff */
[----:B------:R-:W-:-:S03]  /*45e0*/  SHF.L.U32 R3, R9, 0x1f, RZ ;  /* 0x0000001f09037819 */ /* 0x000fc600000006ff */
[----:B------:R-:W-:-:S09]  /*45f0*/  ULEA UR6, UR17, UR5, 0x3 ;  /* 0x0000000511067291 */ /* 0x000fd2000f8e18ff */
[----:B------:R-:W2:Y:S02]  /*4600*/  SYNCS.PHASECHK.TRANS64.TRYWAIT P0, [UR6], R3 ;  /* 0x00000003ff0075a7 */ /* 0x000ea40008001106 */
[----:B--2---:R-:W-:Y:S05]  /*4610*/  @!P0 BRA `(.L_x_93) ;  /* 0x0000005c00248947 */ /* 0x004fea0003800000 */
.L_x_210:
        /* <DEDUP_REMOVED lines=9> */
.L_x_212:
        /* <DEDUP_REMOVED lines=9> */
.L_x_214:
[----:B------:R-:W-:-:S04]  /*4740*/  UIADD3 UR7, UPT, UPT, UR7, 0x1, URZ ;  /* 0x0000000107077890 */ /* 0x000fc8000fffe0ff */
[----:B------:R-:W-:-:S04]  /*4750*/  UISETP.NE.AND UP1, UPT, UR7, 0x4, UPT ;  /* 0x000000040700788c */ /* 0x000fc8000bf25270 */
[----:B------:R-:W-:Y:S02]  /*4760*/  USEL UR6, URZ, 0x1, UP1 ;  /* 0x00000001ff067887 */ /* 0x000fe40008800000 */
[----:B------:R-:W-:-:S04]  /*4770*/  USEL UR7, UR7, URZ, UP1 ;  /* 0x000000ff07077287 */ /* 0x000fc80008800000 */
[----:B------:R-:W-:Y:S01]  /*4780*/  ULEA UR7, UR7, UR5, 0x3 ;  /* 0x0000000507077291 */ /* 0x000fe2000f8e18ff */
[----:B-1----:R-:W-:-:S04]  /*4790*/  LOP3.LUT R3, R2, UR6, RZ, 0x3c, !PT ;  /* 0x0000000602037c12 */ /* 0x002fc8000f8e3cff */
[----:B------:R-:W-:Y:S01]  /*47a0*/  SHF.L.U32 R3, R3, 0x1f, RZ ;  /* 0x0000001f03037819 */ /* 0x000fe200000006ff */
[----:B------:R-:W-:-:S04]  /*47b0*/  IMAD.U32 R0, RZ, RZ, UR7 ;  /* 0x00000007ff007e24 */ /* 0x000fc8000f8e00ff */
[----:B------:R1:W2:Y:S03]  /*47c0*/  SYNCS.PHASECHK.TRANS64.TRYWAIT P0, [R0+URZ], R3 ;  /* 0x00000003000075a7 */ /* 0x0002a600080011ff */
[----:B--2---:R-:W-:Y:S05]  /*47d0*/  @!P0 NANOSLEEP.SYNCS 0x989680 ;  /* 0x009896800000895d */ /* 0x004fea0003900000 */
[----:B------:R-:W2:Y:S02]  /*47e0*/  @!P0 SYNCS.PHASECHK.TRANS64 P0, [R0+URZ], R3 ;  /* 0x00000003000085a7 */ /* 0x000ea400080010ff */
[----:B--2---:R-:W-:Y:S05]  /*47f0*/  @P0 BRA `(.L_x_96) ;  /* 0x0000000000200947 */ /* 0x004fea0003800000 */
.L_x_97:
[----:B--2---:R2:W1:Y:S02]  /*4800*/  SYNCS.PHASECHK.TRANS64.TRYWAIT P0, [R0+URZ], R3 ;  /* 0x00000003000075a7 */ /* 0x00446400080011ff */
[----:B-1----:R-:W-:Y:S05]  /*4810*/  @!P0 NANOSLEEP.SYNCS 0x989680 ;  /* 0x009896800000895d */ /* 0x002fea0003900000 */
[----:B------:R-:W1:Y:S02]  /*4820*/  @!P0 SYNCS.PHASECHK.TRANS64 P0, [R0+URZ], R3 ;  /* 0x00000003000085a7 */ /* 0x000e6400080010ff */
[----:B-1----:R-:W-:Y:S05]  /*4830*/  @!P0 BRA `(.L_x_97) ;  /* 0xfffffffc00f08947 */ /* 0x002fea000383ffff */
[----:B------:R-:W-:Y:S05]  /*4840*/  BRA `(.L_x_96) ;  /* 0x00000000000c7947 */ /* 0x000fea0003800000 */
.L_x_92:
[----:B------:R-:W-:-:S04]  /*4850*/  UIADD3 UR5, UPT, UPT, UR11, 0x200, URZ ;  /* 0x000002000b057890 */ /* 0x000fc8000fffe0ff */
[----:B------:R-:W-:-:S09]  /*4860*/  UPRMT UR5, UR8, 0x654, UR5 ;  /* 0x0000065408057896 */ /* 0x000fd20008000005 */
[----:B------:R-:W-:Y:S03]  /*4870*/  SYNCS.ARRIVE.TRANS64.RED.A1T0 RZ, [UR5], RZ ;  /* 0x000000ffffff79a7 */ /* 0x000fe60008100405 */
.L_x_96:
[----:B-12---:R-:W-:Y:S01]  /*4880*/  SHF.L.U32 R3, RZ, 0x1f, RZ ;  /* 0x0000001fff037819 */ /* 0x006fe200000006ff */
[----:B------:R-:W-:Y:S01]  /*4890*/  UIADD3 UR5, UPT, UPT, UR11, 0x200, URZ ;  /* 0x000002000b057890 */ /* 0x000fe2000fffe0ff */
[----:B------:R-:W-:Y:S02]  /*48a0*/  PLOP3.LUT P0, PT, PT, PT, UP0, 0x80, 0x8 ;  /* 0x000000000008781c */ /* 0x000fe40003f0f008 */
[----:B------:R-:W1:Y:S02]  /*48b0*/  SYNCS.PHASECHK.TRANS64.TRYWAIT P1, [UR11+0x200], R3 ;  /* 0x00020003ff0075a7 */ /* 0x000e64000802110b */
[----:B-1----:R-:W-:Y:S09]  /*48c0*/  @!P1 BRA `(.L_x_98) ;  /* 0x0000005800c09947 */ /* 0x002ff20003800000 */
.L_x_216:
[----:B------:R-:W-:Y:S02]  /*48d0*/  @!UP0 UPRMT UR5, UR8, 0x654, UR5 ;  /* 0x0000065408058896 */ /* 0x000fe40008000005 */
[----:B------:R-:W-:Y:S01]  /*48e0*/  ULOP3.LUT UR6, UR18, 0xffff, URZ, 0xc0, !UPT ;  /* 0x0000ffff12067892 */ /* 0x000fe2000f8ec0ff */
[----:B------:R-:W-:-:S03]  /*48f0*/  UMOV UR8, 0xffff ;  /* 0x0000ffff00087882 */ /* 0x000fc60000000000 */
[----:B------:R-:W-:-:S03]  /*4900*/  USHF.R.U32.HI UR6, URZ, 0x5, UR6 ;  /* 0x00000005ff067899 */ /* 0x000fc60008011606 */
[----:B------:R-:W-:Y:S01]  /*4910*/  @!P0 SYNCS.ARRIVE.TRANS64.RED.A1T0 RZ, [UR5], RZ ;  /* 0x000000ffffff89a7 */ /* 0x000fe20008100405 */
[----:B------:R-:W-:Y:S01]  /*4920*/  NOP ;  /* 0x0000000000007918 */ /* 0x000fe20000000000 */
[----:B-1----:R-:W1:Y:S01]  /*4930*/  LDS R0, [UR4+0x14] ;  /* 0x00001404ff007984 */ /* 0x002e620008000800 */
[----:B------:R-:W-:Y:S01]  /*4940*/  USHF.L.U32 UR8, UR8, UR6, URZ ;  /* 0x0000000608087299 */ /* 0x000fe200080006ff */
[----:B------:R-:W-:Y:S02]  /*4950*/  UMOV UR5, 0x1 ;  /* 0x0000000100057882 */ /* 0x000fe40000000000 */
[----:B------:R-:W-:-:S03]  /*4960*/  USHF.L.U32 UR5, UR5, UR6, URZ ;  /* 0x0000000605057299 */ /* 0x000fc600080006ff */
[----:B-1----:R-:W-:-:S04]  /*4970*/  LOP3.LUT R0, R0, UR8, RZ, 0xc0, !PT ;  /* 0x0000000800007c12 */ /* 0x002fc8000f8ec0ff */
[----:B------:R-:W-:-:S13]  /*4980*/  ISETP.NE.AND P0, PT, R0, UR8, PT ;  /* 0x0000000800007c0c */ /* 0x000fda000bf05270 */
[----:B------:R-:W-:Y:S05]  /*4990*/  @P0 BRA `(.L_x_99) ;  /* 0x0000000000580947 */ /* 0x000fea0003800000 */
[----:B------:R-:W1:Y:S02]  /*49a0*/  LDS R0, [UR4+0x18] ;  /* 0x00001804ff007984 */ /* 0x000e640008000800 */
[----:B-1----:R-:W-:-:S04]  /*49b0*/  LOP3.LUT R0, R0, UR5, RZ, 0xc0, !PT ;  /* 0x0000000500007c12 */ /* 0x002fc8000f8ec0ff */
[----:B------:R-:W-:-:S13]  /*49c0*/  ISETP.NE.AND P0, PT, R0, UR5, PT ;  /* 0x0000000500007c0c */ /* 0x000fda000bf05270 */
[----:B------:R-:W-:Y:S05]  /*49d0*/  @P0 BRA `(.L_x_100) ;  /* 0x00000000003c0947 */ /* 0x000fea0003800000 */
[----:B------:R-:W1:Y:S01]  /*49e0*/  S2R R2, SR_LANEID ;  /* 0x0000000000027919 */ /* 0x000e620000000000 */
[----:B------:R-:W-:Y:S01]  /*49f0*/  ULOP3.LUT UR8, URZ, UR8, URZ, 0x33, !UPT ;  /* 0x00000008ff087292 */ /* 0x000fe2000f8e33ff */
[----:B------:R-:W-:Y:S01]  /*4a00*/  LOP3.LUT R4, RZ, UR5, RZ, 0x33, !PT ;  /* 0x00000005ff047c12 */ /* 0x000fe2000f8e33ff */
[----:B------:R-:W-:Y:S02]  /*4a10*/  VOTEU.ANY UR7, UPT, PT ;  /* 0x0000000000077886 */ /* 0x000fe400038e0100 */
[----:B------:R-:W-:Y:S01]  /*4a20*/  UFLO.U32 UR7, UR7 ;  /* 0x00000007000772bd */ /* 0x000fe200080e0000 */
[----:B------:R-:W2:Y:S01]  /*4a30*/  REDUX UR5, R4 ;  /* 0x00000000040573c4 */ /* 0x000ea20000000000 */
[----:B------:R-:W-:-:S06]  /*4a40*/  IMAD.U32 R0, RZ, RZ, UR8 ;  /* 0x00000008ff007e24 */ /* 0x000fcc000f8e00ff */
[----:B------:R1:W-:Y:S01]  /*4a50*/  UTCATOMSWS.AND URZ, UR8 ;  /* 0x0000000800ff79e3 */ /* 0x0003e20008000000 */
[----:B------:R-:W3:Y:S01]  /*4a60*/  REDUX UR6, R0 ;  /* 0x00000000000673c4 */ /* 0x000ee20000000000 */
[----:B-1----:R-:W-:Y:S01]  /*4a70*/  ISETP.EQ.U32.AND P0, PT, R2, UR7, PT ;  /* 0x0000000702007c0c */ /* 0x002fe2000bf02070 */
[----:B--2---:R-:W-:Y:S01]  /*4a80*/  IMAD.U32 R2, RZ, RZ, UR5 ;  /* 0x00000005ff027e24 */ /* 0x004fe2000f8e00ff */
[----:B---3--:R-:W-:-:S11]  /*4a90*/  MOV R3, UR6 ;  /* 0x0000000600037c02 */ /* 0x008fd60008000f00 */
[----:B------:R1:W-:Y:S04]  /*4aa0*/  @P0 ATOMS.AND RZ, [UR4+0x14], R3 ;  /* 0x00001403ffff098c */ /* 0x0003e8000a800004 */
[----:B------:R1:W-:Y:S01]  /*4ab0*/  @P0 ATOMS.AND RZ, [UR4+0x18], R2 ;  /* 0x00001802ffff098c */ /* 0x0003e2000a800004 */
[----:B------:R-:W-:Y:S05]  /*4ac0*/  BRA `(.L_x_101) ;  /* 0x0000000000147947 */ /* 0x000fea0003800000 */
.L_x_100:
[----:B------:R-:W-:Y:S02]  /*4ad0*/  MOV R2, 0x4af0 ;  /* 0x00004af000027802 */ /* 0x000fe40000000f00 */
[----:B---345:R-:W-:Y:S05]  /*4ae0*/  CALL.REL.NOINC `($__internal_0_$__cuda_sm10x_tcgen05_guardrail_trap_col_being_dealloced_not_returned_by_alloc) ;  /* 0x0000005c00587944 */ /* 0x038fea0003c00000 */
[----:B------:R-:W-:Y:S05]  /*4af0*/  BRA `(.L_x_101) ;  /* 0x0000000000087947 */ /* 0x000fea0003800000 */
.L_x_99:
[----:B------:R-:W-:Y:S02]  /*4b00*/  MOV R2, 0x4b20 ;  /* 0x00004b2000027802 */ /* 0x000fe40000000f00 */
[----:B---345:R-:W-:Y:S05]  /*4b10*/  CALL.REL.NOINC `($__internal_2_$__cuda_sm10x_tcgen05_guardrail_trap_unallocated_columns_being_dealloced) ;  /* 0x0000005c00647944 */ /* 0x038fea0003c00000 */
.L_x_101:
[----:B------:R-:W-:Y:S01]  /*4b20*/  NOP ;  /* 0x0000000000007918 */ /* 0x000fe20000000000 */
[----:B----4-:R-:W-:Y:S05]  /*4b30*/  EXIT ;  /* 0x000000000000794d */ /* 0x010fea0003800000 */
.L_x_72:
[----:B------:R-:W-:-:S09]  /*4b40*/  UISETP.NE.OR UP5, UPT, UR10, 0x3, !UP5 ;  /* 0x000000030a00788c */ /* 0x000fd2000efa5670 */
[----:B------:R-:W-:Y:S05]  /*4b50*/  BRA.U UP5, `(.L_x_102) ;  /* 0x0000000d05f47547 */ /* 0x000fea000b800000 */
[----:B------:R-:W1:Y:S01]  /*4b60*/  LDC R0, c[0x0][0xb30] ;  /* 0x0002cc00ff007b82 */ /* 0x000e620000000800 */
[----:B------:R-:W2:Y:S01]  /*4b70*/  LDCU.64 UR8, c[0x0][0x888] ;  /* 0x00011100ff0877ac */ /* 0x000ea20008000a00 */
[----:B------:R-:W-:Y:S02]  /*4b80*/  HFMA2 R29, -RZ, RZ, 0, 0 ;  /* 0x00000000ff1d7431 */ /* 0x000fe400000001ff */
[----:B------:R-:W-:Y:S01]  /*4b90*/  IMAD.MOV.U32 R31, RZ, RZ, 0x1 ;  /* 0x00000001ff1f7424 */ /* 0x000fe200078e00ff */
[----:B------:R-:W-:Y:S01]  /*4ba0*/  MOV R23, 0x1000 ;  /* 0x0000100000177802 */ /* 0x000fe20000000f00 */
[----:B------:R-:W3:Y:S01]  /*4bb0*/  LDCU.64 UR4, c[0x0][0x890] ;  /* 0x00011200ff0477ac */ /* 0x000ee20008000a00 */
[----:B------:R-:W-:Y:S01]  /*4bc0*/  IMAD.MOV.U32 R30, RZ, RZ, RZ ;  /* 0x000000ffff1e7224 */ /* 0x000fe200078e00ff */
[----:B------:R-:W4:Y:S01]  /*4bd0*/  LDC R19, c[0x0][0x370] ;  /* 0x0000dc00ff137b82 */ /* 0x000f220000000800 */
[----:B------:R-:W-:Y:S01]  /*4be0*/  UMOV UR7, 0x400 ;  /* 0x0000040000077882 */ /* 0x000fe20000000000 */
[----:B------:R-:W-:-:S02]  /*4bf0*/  UPLOP3.LUT UP1, UPT, UPT, UPT, UPT, 0x40, 0x4 ;  /* 0x000000000004789c */ /* 0x000fc40003f2e870 */
[----:B------:R-:W-:-:S04]  /*4c00*/  ULEA UR7, UR37, UR7, 0x18 ;  /* 0x0000000725077291 */ /* 0x000fc8000f8ec0ff */
[----:B------:R-:W4:Y:S01]  /*4c10*/  LDC R2, c[0x0][0xb0c] ;  /* 0x0002c300ff027b82 */ /* 0x000f220000000800 */
[----:B------:R-:W-:Y:S02]  /*4c20*/  UIADD3 UR13, UPT, UPT, UR7, 0x150, URZ ;  /* 0x00000150070d7890 */ /* 0x000fe4000fffe0ff */
[----:B--2---:R-:W-:Y:S02]  /*4c30*/  UISETP.NE.U32.AND UP3, UPT, UR8, URZ, UPT ;  /* 0x000000ff0800728c */ /* 0x004fe4000bf65070 */
[----:B------:R-:W-:Y:S02]  /*4c40*/  UIADD3 UR33, UPT, UPT, UR7, 0x140, URZ ;  /* 0x0000014007217890 */ /* 0x000fe4000fffe0ff */
[----:B---3--:R-:W-:Y:S01]  /*4c50*/  UISETP.NE.U32.AND UP4, UPT, UR4, URZ, UPT ;  /* 0x000000ff0400728c */ /* 0x008fe2000bf85070 */
[----:B------:R-:W2:Y:S01]  /*4c60*/  LDC R18, c[0x0][0xb20] ;  /* 0x0002c800ff127b82 */ /* 0x000ea20000000800 */
[----:B-1----:R-:W-:Y:S01]  /*4c70*/  ISETP.NE.AND P1, PT, R0, 0x1, PT ;  /* 0x000000010000780c */ /* 0x002fe20003f25270 */
[----:B------:R-:W-:-:S02]  /*4c80*/  UISETP.NE.AND.EX UP3, UPT, UR9, URZ, UPT, UP3 ;  /* 0x000000ff0900728c */ /* 0x000fc4000bf65330 */
[----:B------:R-:W-:Y:S02]  /*4c90*/  UIADD3 UR25, UPT, UPT, UR7, 0x148, URZ ;  /* 0x0000014807197890 */ /* 0x000fe4000fffe0ff */
[----:B------:R-:W-:Y:S02]  /*4ca0*/  UPRMT UR13, UR37, 0x654, UR13 ;  /* 0x00000654250d7896 */ /* 0x000fe4000800000d */
[----:B------:R-:W1:Y:S01]  /*4cb0*/  LDC.64 R32, c[0x0][0x348] ;  /* 0x0000d200ff207b82 */ /* 0x000e620000000a00 */
[----:B------:R-:W-:-:S07]  /*4cc0*/  UISETP.NE.AND.EX UP4, UPT, UR5, URZ, UPT, UP4 ;  /* 0x000000ff0500728c */ /* 0x000fce000bf85340 */
[----:B------:R-:W3:Y:S08]  /*4cd0*/  LDC.64 R16, c[0x0][0xb10] ;  /* 0x0002c400ff107b82 */ /* 0x000ef00000000a00 */
[----:B------:R-:W1:Y:S08]  /*4ce0*/  LDC.64 R6, c[0x0][0xb18] ;  /* 0x0002c600ff067b82 */ /* 0x000e700000000a00 */
[----:B------:R-:W1:Y:S08]  /*4cf0*/  LDC.64 R4, c[0x0][0xb28] ;  /* 0x0002ca00ff047b82 */ /* 0x000e700000000a00 */
[----:B--2-4-:R-:W1:Y:S02]  /*4d00*/  LDC R22, c[0x0][0x374] ;  /* 0x0000dd00ff167b82 */ /* 0x014e640000000800 */
.L_x_112:
[C---:B------:R-:W-:Y:S02]  /*4d10*/  LEA R0, R30.reuse, UR7, 0x3 ;  /* 0x000000071e007c11 */ /* 0x040fe4000f8e18ff */
[----:B------:R-:W-:Y:S02]  /*4d20*/  SHF.L.U32 R3, R29, 0x1f, RZ ;  /* 0x0000001f1d037819 */ /* 0x000fe400000006ff */
[----:B------:R-:W-:Y:S02]  /*4d30*/  LEA R24, R30, UR7, 0x4 ;  /* 0x000000071e187c11 */ /* 0x000fe4000f8e20ff */
[----:B--2---:R-:W2:Y:S02]  /*4d40*/  SYNCS.PHASECHK.TRANS64.TRYWAIT P0, [R0+URZ+0x180], R3 ;  /* 0x00018003000075a7 */ /* 0x004ea400080011ff */
[----:B--2---:R-:W-:Y:S05]  /*4d50*/  @!P0 BRA `(.L_x_103) ;  /* 0x0000005400b48947 */ /* 0x004fea0003800000 */
.L_x_217:
[----:B------:R-:W-:Y:S01]  /*4d60*/  ISETP.GE.AND P0, PT, R40, 0x1, PT ;  /* 0x000000012800780c */ /* 0x000fe20003f06270 */
[----:B------:R-:W4:Y:S01]  /*4d70*/  LDS.128 R24, [R24+0x210] ;  /* 0x0002100018187984 */ /* 0x000f220000000c00 */
[----:B--2---:R-:W-:Y:S01]  /*4d80*/  VIADD R0, R0, 0x190 ;  /* 0x0000019000007836 */ /* 0x004fe20000000000 */
[----:B------:R-:W-:Y:S01]  /*4d90*/  @!PT LDS RZ, [RZ] ;  /* 0x00000000fffff984 */ /* 0x000fe20000000800 */
[----:B------:R-:W-:Y:S01]  /*4da0*/  @!PT LDS RZ, [RZ] ;  /* 0x00000000fffff984 */ /* 0x000fe20000000800 */
[----:B------:R-:W-:Y:S01]  /*4db0*/  @!PT LDS RZ, [RZ] ;  /* 0x00000000fffff984 */ /* 0x000fe20000000800 */
[----:B------:R-:W-:Y:S01]  /*4dc0*/  @!PT LDS RZ, [RZ] ;  /* 0x00000000fffff984 */ /* 0x000fe20000000800 */
[----:B------:R2:W-:Y:S06]  /*4dd0*/  MEMBAR.ALL.CTA ;  /* 0x0000000000007992 */ /* 0x0005ec0000008000 */
[----:B--2---:R-:W2:Y:S01]  /*4de0*/  FENCE.VIEW.ASYNC.S ;  /* 0x00000000000073c6 */ /* 0x004ea20000000000 */
[----:B------:R-:W-:Y:S04]  /*4df0*/  PRMT R0, RZ, 0x654, R0 ;  /* 0x00000654ff007816 */ /* 0x000fe80000000000 */
[----:B--2---:R2:W-:Y:S01]  /*4e00*/  SYNCS.ARRIVE.TRANS64.RED.A1T0 RZ, [R0+URZ], RZ ;  /* 0x000000ff00ff79a7 */ /* 0x0045e200081004ff */
[----:B----4-:R-:W-:Y:S11]  /*4e10*/  LOP3.LUT P3, RZ, R26, 0x1, RZ, 0xc0, !PT ;  /* 0x000000011aff7812 */ /* 0x010ff6000786c0ff */
[----:B------:R-:W-:Y:S02]  /*4e20*/  @!UPT UIADD3 URZ, UPT, UPT, URZ, URZ, URZ ;  /* 0x000000fffffff290 */ /* 0x000fe4000fffe0ff */
[----:B------:R-:W-:Y:S02]  /*4e30*/  @P3 MOV R13, R24 ;  /* 0x00000018000d3202 */ /* 0x000fe40000000f00 */
[----:B------:R-:W-:Y:S01]  /*4e40*/  @P3 LOP3.LUT R8, R25, 0xffff, RZ, 0xc0, !PT ;  /* 0x0000ffff19083812 */ /* 0x000fe200078ec0ff */
[----:B--2---:R-:W-:Y:S06]  /*4e50*/  @!P0 BRA `(.L_x_104) ;  /* 0x0000000000a48947 */ /* 0x004fec0003800000 */
[----:B-1----:R-:W-:Y:S01]  /*4e60*/  IMAD.HI.U32 R35, R22, R7, RZ ;  /* 0x0000000716237227 */ /* 0x002fe200078e00ff */
[----:B------:R-:W-:Y:S02]  /*4e70*/  ISETP.NE.AND P0, PT, R6, 0x1, PT ;  /* 0x000000010600780c */ /* 0x000fe40003f05270 */
[----:B------:R-:W-:Y:S01]  /*4e80*/  ISETP.NE.AND P2, PT, R40, 0x1, PT ;  /* 0x000000012800780c */ /* 0x000fe20003f45270 */
[----:B---3--:R-:W-:Y:S01]  /*4e90*/  IMAD.HI.U32 R34, R19, R16, RZ ;  /* 0x0000001013227227 */ /* 0x008fe200078e00ff */
[----:B------:R-:W-:Y:S02]  /*4ea0*/  SHF.R.U32.HI R35, RZ, R18, R35 ;  /* 0x00000012ff237219 */ /* 0x000fe40000011623 */
[----:B------:R-:W-:Y:S01]  /*4eb0*/  ISETP.NE.AND P4, PT, R2, 0x1, PT ;  /* 0x000000010200780c */ /* 0x000fe20003f85270 */
[----:B------:R-:W-:Y:S01]  /*4ec0*/  IMAD.HI.U32 R36, R13, R16, RZ ;  /* 0x000000100d247227 */ /* 0x000fe200078e00ff */
[----:B------:R-:W-:Y:S02]  /*4ed0*/  SHF.R.U32.HI R34, RZ, R17, R34 ;  /* 0x00000011ff227219 */ /* 0x000fe40000011622 */
[----:B------:R-:W-:Y:S01]  /*4ee0*/  SEL R3, R22, R35, !P0 ;  /* 0x0000002316037207 */ /* 0x000fe20004000000 */
[C---:B------:R-:W-:Y:S01]  /*4ef0*/  IMAD.HI.U32 R35, R8.reuse, R7, RZ ;  /* 0x0000000708237227 */ /* 0x040fe200078e00ff */
[----:B------:R-:W-:Y:S02]  /*4f00*/  SEL R11, R19, R34, !P4 ;  /* 0x00000022130b7207 */ /* 0x000fe40006000000 */
[----:B------:R-:W-:Y:S01]  /*4f10*/  SHF.R.U32.HI R36, RZ, R17, R36 ;  /* 0x00000011ff247219 */ /* 0x000fe20000011624 */
[----:B------:R-:W-:Y:S01]  /*4f20*/  IMAD.HI.U32 R38, R3, R4, RZ ;  /* 0x0000000403267227 */ /* 0x000fe200078e00ff */
[----:B------:R-:W-:Y:S03]  /*4f30*/  SHF.R.U32.HI R35, RZ, R18, R35 ;  /* 0x00000012ff237219 */ /* 0x000fe60000011623 */
[----:B------:R-:W-:Y:S01]  /*4f40*/  IMAD.HI.U32 R34, R11, R4, RZ ;  /* 0x000000040b227227 */ /* 0x000fe200078e00ff */
[----:B------:R-:W-:Y:S02]  /*4f50*/  @P2 SHF.R.U32.HI R3, RZ, R5, R38 ;  /* 0x00000005ff032219 */ /* 0x000fe40000011626 */
[----:B------:R-:W-:Y:S02]  /*4f60*/  SEL R9, R8, R35, !P0 ;  /* 0x0000002308097207 */ /* 0x000fe40004000000 */
[----:B------:R-:W-:Y:S01]  /*4f70*/  @P2 SHF.R.U32.HI R11, RZ, R5, R34 ;  /* 0x00000005ff0b2219 */ /* 0x000fe20000011622 */
[C---:B------:R-:W-:Y:S01]  /*4f80*/  IMAD R10, R40.reuse, R3, RZ ;  /* 0x00000003280a7224 */ /* 0x040fe200078e02ff */
[----:B------:R-:W-:Y:S01]  /*4f90*/  SEL R3, R13, R36, !P4 ;  /* 0x000000240d037207 */ /* 0x000fe20006000000 */
[C---:B------:R-:W-:Y:S03]  /*4fa0*/  IMAD.HI.U32 R14, R9.reuse, R4, RZ ;  /* 0x00000004090e7227 */ /* 0x040fe600078e00ff */
[----:B------:R-:W-:Y:S01]  /*4fb0*/  ISETP.GE.AND P0, PT, R9, R10, PT ;  /* 0x0000000a0900720c */ /* 0x000fe20003f06270 */
[C---:B------:R-:W-:Y:S01]  /*4fc0*/  IMAD R12, R40.reuse, R11, RZ ;  /* 0x0000000b280c7224 */ /* 0x040fe200078e02ff */
[-C--:B------:R-:W-:Y:S04]  /*4fd0*/  SHF.R.U32.HI R14, RZ, R5.reuse, R14 ;  /* 0x00000005ff0e7219 */ /* 0x080fe8000001160e */
[----:B------:R-:W-:Y:S02]  /*4fe0*/  ISETP.GE.OR P0, PT, R3, R12, P0 ;  /* 0x0000000c0300720c */ /* 0x000fe40000706670 */
[----:B------:R-:W-:Y:S05]  /*4ff0*/  SEL R15, R9, R14, !P2 ;  /* 0x0000000e090f7207 */ /* 0x000fea0005000000 */
[----:B------:R-:W-:Y:S04]  /*5000*/  IMAD.MOV R14, RZ, RZ, -R15 ;  /* 0x000000ffff0e7224 */ /* 0x000fe800078e0a0f */
[----:B------:R-:W-:Y:S02]  /*5010*/  IMAD R14, R40, R14, R9 ;  /* 0x0000000e280e7224 */ /* 0x000fe400078e0209 */
[C---:B------:R-:W-:Y:S05]  /*5020*/  @!P0 IMAD.HI.U32 R10, R3.reuse, R4, RZ ;  /* 0x00000004030a8227 */ /* 0x040fea00078e00ff */
[----:B------:R-:W-:Y:S04]  /*5030*/  @!P0 SHF.R.U32.HI R10, RZ, R5, R10 ;  /* 0x00000005ff0a8219 */ /* 0x000fe8000001160a */
[----:B------:R-:W-:Y:S01]  /*5040*/  @!P0 SEL R0, R3, R10, !P2 ;  /* 0x0000000a03008207 */ /* 0x000fe20005000000 */
[----:B------:R-:W-:Y:S03]  /*5050*/  IMAD.MOV R10, RZ, RZ, -R3 ;  /* 0x000000ffff0a7224 */ /* 0x000fe600078e0a03 */
[----:B------:R-:W-:Y:S01]  /*5060*/  @!P0 IADD3 R15, PT, PT, R15, -R0, RZ ;  /* 0x800000000f0f8210 */ /* 0x000fe20007ffe0ff */
[----:B------:R-:W-:Y:S01]  /*5070*/  @!P0 IMAD R0, R11, R14, R0 ;  /* 0x0000000e0b008224 */ /* 0x000fe200078e0200 */
[----:B------:R-:W-:Y:S01]  /*5080*/  IADD3 R11, PT, PT, -R9, RZ, RZ ;  /* 0x000000ff090b7210 */ /* 0x000fe20007ffe1ff */
[----:B------:R-:W-:Y:S02]  /*5090*/  IMAD R13, R2, R10, R13 ;  /* 0x0000000a020d7224 */ /* 0x000fe400078e020d */
[----:B------:R-:W-:Y:S02]  /*50a0*/  @!P0 IMAD R9, R15, R40, R3 ;  /* 0x000000280f098224 */ /* 0x000fe400078e0203 */
[----:B------:R-:W-:Y:S02]  /*50b0*/  @!P0 IMAD.MOV.U32 R3, RZ, RZ, R0 ;  /* 0x000000ffff038224 */ /* 0x000fe400078e0000 */
[----:B------:R-:W-:Y:S02]  /*50c0*/  IMAD R8, R6, R11, R8 ;  /* 0x0000000b06087224 */ /* 0x000fe400078e0208 */
[----:B------:R-:W-:Y:S02]  /*50d0*/  IMAD R13, R3, R2, R13 ;  /* 0x00000002030d7224 */ /* 0x000fe400078e020d */
[----:B------:R-:W-:Y:S02]  /*50e0*/  IMAD R8, R9, R6, R8 ;  /* 0x0000000609087224 */ /* 0x000fe400078e0208 */
.L_x_104:
[----:B------:R-:W-:Y:S05]  /*50f0*/  BRA.U UP1, `(.L_x_105) ;  /* 0x0000000101107547 */ /* 0x000fea000b800000 */
[----:B------:R-:W-:Y:S04]  /*5100*/  MOV R0, UR6 ;  /* 0x0000000600007c02 */ /* 0x000fe80008000f00 */
[----:B------:R-:W-:Y:S04]  /*5110*/  SHF.L.U32 R3, R0, 0x1f, RZ ;  /* 0x0000001f00037819 */ /* 0x000fe800000006ff */
[----:B------:R-:W2:Y:S02]  /*5120*/  SYNCS.PHASECHK.TRANS64.TRYWAIT P0, [UR7+0x178], R3 ;  /* 0x00017803ff0075a7 */ /* 0x000ea40008001107 */
[----:B--2---:R-:W-:Y:S05]  /*5130*/  @!P0 BRA `(.L_x_106) ;  /* 0x0000005000d08947 */ /* 0x004fea0003800000 */
.L_x_105:
[----:B------:R-:W-:Y:S02]  /*5140*/  R2UR UR34, R20 ;  /* 0x00000000142272ca */ /* 0x000fe400000e0000 */
[----:B------:R-:W-:Y:S02]  /*5150*/  R2UR UR35, R21 ;  /* 0x00000000152372ca */ /* 0x000fe400000e0000 */
[----:B------:R-:W-:Y:S02]  /*5160*/  ISETP.NE.U32.AND P2, PT, RZ, UR4, PT ;  /* 0x00000004ff007c0c */ /* 0x000fe4000bf45070 */
[----:B------:R-:W-:Y:S02]  /*5170*/  SHF.L.U32 R12, R31, 0x1f, RZ ;  /* 0x0000001f1f0c7819 */ /* 0x000fe400000006ff */
[----:B------:R-:W-:Y:S05]  /*5180*/  ISETP.NE.AND.EX P2, PT, RZ, UR5, PT, P2 ;  /* 0x00000005ff007c0c */ /* 0x000fea000bf45320 */
[----:B------:R-:W-:Y:S02]  /*5190*/  UIMAD UR34, UR34, 0xc0, URZ ;  /* 0x000000c0222278a4 */ /* 0x000fe4000f8e02ff */
[----:B------:R-:W-:Y:S01]  /*51a0*/  USHF.L.U32 UR35, UR35, 0x6, URZ ;  /* 0x0000000623237899 */ /* 0x000fe200080006ff */
[----:B------:R-:W-:Y:S11]  /*51b0*/  BRA.U !UP4, `(.L_x_107) ;  /* 0x000000010c347547 */ /* 0x000ff6000b800000 */
[----:B------:R-:W-:Y:S01]  /*51c0*/  UPLOP3.LUT UP0, UPT, UPT, UPT, UP3, 0x80, 0x8 ;  /* 0x000000000008789c */ /* 0x000fe20003f0f030 */
[----:B--2---:R-:W-:Y:S02]  /*51d0*/  HFMA2 R0, -RZ, RZ, 0, 5.9604644775390625e-08 ;  /* 0x00000001ff007431 */ /* 0x004fe400000001ff */
[----:B------:R-:W-:Y:S03]  /*51e0*/  IMAD.MOV.U32 R89, RZ, RZ, 0x1 ;  /* 0x00000001ff597424 */ /* 0x000fe600078e00ff */
[----:B------:R-:W-:Y:S05]  /*51f0*/  PLOP3.LUT P0, PT, PT, PT, UP0, 0x80, 0x8 ;  /* 0x000000000008781c */ /* 0x000fea0003f0f008 */
[----:B------:R-:W2:Y:S01]  /*5200*/  @UP0 LDCU.64 UR10, c[0x0][0x888] ;  /* 0x00011100ff0a07ac */ /* 0x000ea20008000a00 */
[----:B------:R-:W-:Y:S07]  /*5210*/  @UP0 UIMAD UR8, UR36, UR4, URZ ;  /* 0x00000004240802a4 */ /* 0x000fee000f8e02ff */
[----:B------:R-:W-:Y:S01]  /*5220*/  @!P0 PRMT R89, R0, 0x7610, R89 ;  /* 0x0000761000598816 */ /* 0x000fe20000000059 */
[----:B--2---:R-:W-:Y:S03]  /*5230*/  @UP0 UIMAD.WIDE UR10, UR8, 0x4, UR10 ;  /* 0x00000004080a08a5 */ /* 0x004fe6000f8e020a */
[----:B------:R-:W2:Y:S03]  /*5240*/  @!UP0 LDCU UR8, c[0x0][0x880] ;  /* 0x00011000ff0887ac */ /* 0x000ea60008000800 */
[----:B------:R-:W-:Y:S01]  /*5250*/  IMAD.U32 R10, RZ, RZ, UR10 ;  /* 0x0000000aff0a7e24 */ /* 0x000fe2000f8e00ff */
[----:B------:R-:W-:Y:S05]  /*5260*/  MOV R11, UR11 ;  /* 0x0000000b000b7c02 */ /* 0x000fea0008000f00 */
[----:B-----5:R4:W5:Y:S02]  /*5270*/  @P0 LDG.E R48, desc[UR46][R10.64] ;  /* 0x0000002e0a300981 */ /* 0x020964000c1e1900 */
[----:B--2-4-:R-:W-:Y:S07]  /*5280*/  @!P0 IMAD.U32 R48, RZ, RZ, UR8 ;  /* 0x00000008ff308e24 */ /* 0x014fee000f8e00ff */
.L_x_107:
[----:B-----5:R-:W-:Y:S01]  /*5290*/  @!P2 ISETP.EQ.AND P0, PT, R48, RZ, PT ;  /* 0x000000ff3000a20c */ /* 0x020fe20003f02270 */
[----:B------:R-:W-:Y:S01]  /*52a0*/  @!UPT UIADD3 URZ, UPT, UPT, URZ, URZ, URZ ;  /* 0x000000fffffff290 */ /* 0x000fe2000fffe0ff */
[----:B------:R-:W-:Y:S11]  /*52b0*/  @!P2 BRA `(.L_x_108) ;  /* 0x000000000014a947 */ /* 0x000ff60003800000 */
[----:B------:R-:W-:Y:S02]  /*52c0*/  LOP3.LUT P2, RZ, R89, 0xff, RZ, 0xc0, !PT ;  /* 0x000000ff59ff7812 */ /* 0x000fe4000784c0ff */
[----:B------:R-:W-:Y:S04]  /*52d0*/  PLOP3.LUT P0, PT, PT, PT, UP0, 0x80, 0x8 ;  /* 0x000000000008781c */ /* 0x000fe80003f0f008 */
[----:B------:R-:W-:Y:S07]  /*52e0*/  PLOP3.LUT P0, PT, P0, PT, PT, 0x8, 0x80 ;  /* 0x000000000080781c */ /* 0x000fee000070e170 */
[----:B------:R-:W-:Y:S11]  /*52f0*/  @P2 ISETP.EQ.AND P0, PT, R48, RZ, PT ;  /* 0x000000ff3000220c */ /* 0x000ff60003f02270 */
[----:B------:R-:W-:Y:S02]  /*5300*/  @!UPT UIADD3 URZ, UPT, UPT, URZ, URZ, URZ ;  /* 0x000000fffffff290 */ /* 0x000fe4000fffe0ff */
.L_x_108:
[----:B------:R-:W4:Y:S01]  /*5310*/  SYNCS.PHASECHK.TRANS64.TRYWAIT P2, [UR7+0x158], R12 ;  /* 0x0001580cff0075a7 */ /* 0x000f220008041107 */
[----:B------:R-:W-:Y:S04]  /*5320*/  ELECT P4, URZ, PT ;  /* 0x0000000000ff782f */ /* 0x000fe80003880000 */
[----:B------:R-:W-:Y:S11]  /*5330*/  PLOP3.LUT P4, PT, P0, P4, PT, 0xf2, 0x2f ;  /* 0x00000000002f781c */ /* 0x000ff60000789e72 */
[----:B------:R-:W-:Y:S02]  /*5340*/  @!UPT UIADD3 URZ, UPT, UPT, URZ, URZ, URZ ;  /* 0x000000fffffff290 */ /* 0x000fe4000fffe0ff */
[----:B-1----:R-:W-:Y:S05]  /*5350*/  @!P4 IADD3 R9, P0, PT, R32, 0x580, RZ ;  /* 0x000005802009c810 */ /* 0x002fea0007f1e0ff */
[----:B--2---:R-:W-:Y:S01]  /*5360*/  @!P4 IMAD.X R0, RZ, RZ, R33, P0 ;  /* 0x000000ffff00c224 */ /* 0x004fe200000e0621 */
[----:B----4-:R-:W-:Y:S07]  /*5370*/  @!P2 BRA `(.L_x_109) ;  /* 0x000000500058a947 */ /* 0x010fee0003800000 */
.L_x_220:
[----:B------:R-:W-:Y:S01]  /*5380*/  @!P4 R2UR UR9, R9 ;  /* 0x000000000909c2ca */ /* 0x000fe200000e0000 */
[----:B------:R-:W-:Y:S01]  /*5390*/  VOTEU.ALL UP1, P4 ;  /* 0x0000000000ff7886 */ /* 0x000fe20002020000 */
[----:B------:R-:W-:Y:S01]  /*53a0*/  @!P4 R2UR UR8, R0 ;  /* 0x000000000008c2ca */ /* 0x000fe200000e0000 */
[----:B------:R-:W-:Y:S01]  /*53b0*/  VOTEU.ALL UP2, P4 ;  /* 0x0000000000ff7886 */ /* 0x000fe20002040000 */
[----:B------:R-:W-:Y:S01]  /*53c0*/  UMOV UR16, 0x0 ;  /* 0x0000000000107882 */ /* 0x000fe20000000000 */
[----:B------:R-:W-:Y:S01]  /*53d0*/  UMOV UR17, 0x10000000 ;  /* 0x1000000000117882 */ /* 0x000fe20000000000 */
[----:B------:R-:W-:Y:S01]  /*53e0*/  @!UP1 UIADD3 UR32, UPT, UPT, UR7, 0x300, URZ ;  /* 0x0000030007209890 */ /* 0x000fe2000fffe0ff */
[----:B------:R-:W-:Y:S01]  /*53f0*/  @!P4 IMAD.MOV.U32 R0, RZ, RZ, 0x1000 ;  /* 0x00001000ff00c424 */ /* 0x000fe200078e00ff */
[----:B------:R-:W-:Y:S01]  /*5400*/  @!UP1 UIADD3 UR10, UPT, UPT, UR34, 0x60, URZ ;  /* 0x00000060220a9890 */ /* 0x000fe2000fffe0ff */
[----:B------:R-:W-:Y:S01]  /*5410*/  @!P4 IADD3 R21, P0, PT, R32, 0x580, RZ ;  /* 0x000005802015c810 */ /* 0x000fe20007f1e0ff */
[----:B------:R-:W-:Y:S01]  /*5420*/  UMOV UR11, UR35 ;  /* 0x00000023000b7c82 */ /* 0x000fe20008000000 */
[----:B------:R-:W-:Y:S01]  /*5430*/  UMOV UR12, UR36 ;  /* 0x00000024000c7c82 */ /* 0x000fe20008000000 */
[----:B------:R-:W-:Y:S01]  /*5440*/  UPRMT UR14, UR37, 0x654, UR33 ;  /* 0x00000654250e7896 */ /* 0x000fe20008000021 */
[----:B------:R-:W-:Y:S01]  /*5450*/  IMAD.U32 R10, RZ, RZ, UR9 ;  /* 0x00000009ff0a7e24 */ /* 0x000fe2000f8e00ff */
[----:B------:R-:W-:Y:S01]  /*5460*/  UMOV UR9, UR33 ;  /* 0x0000002100097c82 */ /* 0x000fe20008000000 */
[----:B------:R-:W-:Y:S01]  /*5470*/  IMAD.U32 R11, RZ, RZ, UR8 ;  /* 0x00000008ff0b7e24 */ /* 0x000fe2000f8e00ff */
[----:B------:R-:W-:Y:S01]  /*5480*/  @!UP1 UIADD3 UR8, UPT, UPT, UR7, 0xb00, URZ ;  /* 0x00000b0007089890 */ /* 0x000fe2000fffe0ff */
[----:B------:R-:W-:Y:S01]  /*5490*/  @!P4 IMAD.X R20, RZ, RZ, R33, P0 ;  /* 0x000000ffff14c224 */ /* 0x000fe200000e0621 */
[----:B------:R-:W-:Y:S01]  /*54a0*/  @!P4 R2UR UR18, R10 ;  /* 0x000000000a12c2ca */ /* 0x000fe200000e0000 */
[----:B------:R-:W-:Y:S01]  /*54b0*/  VOTEU.ALL UP1, P4 ;  /* 0x0000000000ff7886 */ /* 0x000fe20002020000 */
[----:B------:R-:W-:Y:S11]  /*54c0*/  @!P4 R2UR UR19, R11 ;  /* 0x000000000b13c2ca */ /* 0x000ff600000e0000 */
[----:B------:R-:W-:Y:S02]  /*54d0*/  @!UPT UIADD3 URZ, UPT, UPT, URZ, URZ, URZ ;  /* 0x000000fffffff290 */ /* 0x000fe4000fffe0ff */
[----:B------:R2:W-:Y:S01]  /*54e0*/  @!UP2 UTMALDG.3D [UR32], [UR18], desc[UR16] ;  /* 0x000010201200a5b4 */ /* 0x0005e20008011000 */
[----:B------:R2:W-:Y:S01]  /*54f0*/  @!UP1 UTMALDG.3D [UR8], [UR18], desc[UR16] ;  /* 0x00001008120095b4 */ /* 0x0005e20008011000 */
[----:B------:R2:W-:Y:S01]  /*5500*/  @!P4 SYNCS.ARRIVE.TRANS64.RED.A0TR RZ, [UR7+0x140], R0 ;  /* 0x00014000ffffc9a7 */ /* 0x0005e20008300407 */
[----:B------:R-:W-:Y:S01]  /*5510*/  SYNCS.ARRIVE.TRANS64.RED.A1T0 RZ, [UR14], RZ ;  /* 0x000000ffffff79a7 */ /* 0x000fe2000810040e */
[----:B------:R-:W4:Y:S02]  /*5520*/  SYNCS.PHASECHK.TRANS64.TRYWAIT P2, [UR7+0x160], R12 ;  /* 0x0001600cff0075a7 */ /* 0x000f240008041107 */
[----:B--2-4-:R-:W-:Y:S05]  /*5530*/  @!P2 BRA `(.L_x_110) ;  /* 0x000000500000a947 */ /* 0x014fea0003800000 */
.L_x_222:
[----:B------:R-:W2:Y:S01]  /*5540*/  LDC.64 R14, c[0x0][0xb10] ;  /* 0x0002c400ff0e7b82 */ /* 0x000ea20000000a00 */
[----:B------:R-:W-:Y:S01]  /*5550*/  @!P4 R2UR UR9, R21 ;  /* 0x000000001509c2ca */ /* 0x000fe200000e0000 */
[----:B------:R-:W-:Y:S01]  /*5560*/  VOTEU.ALL UP1, P4 ;  /* 0x0000000000ff7886 */ /* 0x000fe20002020000 */
[----:B------:R-:W-:Y:S01]  /*5570*/  @!P4 R2UR UR8, R20 ;  /* 0x000000001408c2ca */ /* 0x000fe200000e0000 */
[----:B------:R-:W-:Y:S01]  /*5580*/  VOTEU.ALL UP2, P4 ;  /* 0x0000000000ff7886 */ /* 0x000fe20002040000 */
[----:B------:R-:W-:Y:S03]  /*5590*/  UMOV UR16, 0x0 ;  /* 0x0000000000107882 */ /* 0x000fe60000000000 */
[----:B------:R-:W4:Y:S01]  /*55a0*/  LDC.64 R10, c[0x0][0xb18] ;  /* 0x0002c600ff0a7b82 */ /* 0x000f220000000a00 */
[----:B------:R-:W-:Y:S01]  /*55b0*/  @!UP1 UIADD3 UR26, UPT, UPT, UR34, 0x20, URZ ;  /* 0x00000020221a9890 */ /* 0x000fe2000fffe0ff */
[----:B------:R-:W-:Y:S01]  /*55c0*/  @P3 SHF.R.U32.HI R28, RZ, 0x10, R25 ;  /* 0x00000010ff1c3819 */ /* 0x000fe20000011619 */
[----:B------:R-:W-:Y:S01]  /*55d0*/  @!UP1 UIADD3 UR24, UPT, UPT, UR7, 0x1300, URZ ;  /* 0x0000130007189890 */ /* 0x000fe2000fffe0ff */
[----:B------:R-:W-:Y:S01]  /*55e0*/  VIADD R30, R30, 0x1 ;  /* 0x000000011e1e7836 */ /* 0x000fe20000000000 */
[----:B------:R-:W-:Y:S03]  /*55f0*/  UMOV UR17, 0x10000000 ;  /* 0x1000000000117882 */ /* 0x000fe60000000000 */
[----:B------:R-:W5:Y:S01]  /*5600*/  @!P1 LDC R0, c[0x0][0xb20] ;  /* 0x0002c800ff009b82 */ /* 0x000f620000000800 */
[----:B------:R-:W-:Y:S01]  /*5610*/  UMOV UR27, UR35 ;  /* 0x00000023001b7c82 */ /* 0x000fe20008000000 */
[----:B------:R-:W-:Y:S01]  /*5620*/  IMAD.U32 R20, RZ, RZ, UR9 ;  /* 0x00000009ff147e24 */ /* 0x000fe2000f8e00ff */
[----:B------:R-:W-:Y:S05]  /*5630*/  UMOV UR28, UR36 ;  /* 0x00000024001c7c82 */ /* 0x000fea0008000000 */
[----:B-1----:R-:W1:Y:S01]  /*5640*/  @!P1 LDC R3, c[0x0][0xb0c] ;  /* 0x0002c300ff039b82 */ /* 0x002e620000000800 */
[----:B------:R-:W-:Y:S01]  /*5650*/  IMAD.U32 R21, RZ, RZ, UR8 ;  /* 0x00000008ff157e24 */ /* 0x000fe2000f8e00ff */
[----:B------:R-:W-:Y:S01]  /*5660*/  @!UP1 UIADD3 UR10, UPT, UPT, UR34, 0x80, URZ ;  /* 0x00000080220a9890 */ /* 0x000fe2000fffe0ff */
[----:B------:R-:W-:Y:S01]  /*5670*/  @!P4 R2UR UR18, R20 ;  /* 0x000000001412c2ca */ /* 0x000fe200000e0000 */
[----:B------:R-:W-:Y:S01]  /*5680*/  @!UP1 UIADD3 UR8, UPT, UPT, UR7, 0x1b00, URZ ;  /* 0x00001b0007089890 */ /* 0x000fe2000fffe0ff */
[----:B------:R-:W-:Y:S01]  /*5690*/  @!P4 IMAD.MOV.U32 R20, RZ, RZ, 0x1000 ;  /* 0x00001000ff14c424 */ /* 0x000fe200078e00ff */
[----:B------:R-:W-:Y:S01]  /*56a0*/  @!P4 R2UR UR19, R21 ;  /* 0x000000001513c2ca */ /* 0x000fe200000e0000 */
[----:B------:R-:W-:Y:S01]  /*56b0*/  VOTEU.ALL UP1, P4 ;  /* 0x0000000000ff7886 */ /* 0x000fe20002020000 */
[----:B------:R-:W-:Y:S01]  /*56c0*/  UMOV UR9, UR25 ;  /* 0x0000001900097c82 */ /* 0x000fe20008000000 */
[----:B------:R-:W-:Y:S01]  /*56d0*/  UMOV UR11, UR35 ;  /* 0x00000023000b7c82 */ /* 0x000fe20008000000 */
[----:B------:R-:W-:Y:S01]  /*56e0*/  UMOV UR12, UR36 ;  /* 0x00000024000c7c82 */ /* 0x000fe20008000000 */
[----:B------:R-:W-:Y:S08]  /*56f0*/  UPRMT UR14, UR37, 0x654, UR25 ;  /* 0x00000654250e7896 */ /* 0x000ff00008000019 */
[----:B------:R1:W-:Y:S02]  /*5700*/  @!UP2 UTMALDG.3D [UR24], [UR18], desc[UR16] ;  /* 0x000010181200a5b4 */ /* 0x0003e40008011000 */
[----:B-1----:R-:W-:Y:S01]  /*5710*/  @!P1 ISETP.NE.AND P2, PT, R3, 0x1, PT ;  /* 0x000000010300980c */ /* 0x002fe20003f45270 */
[C---:B--2---:R-:W-:Y:S01]  /*5720*/  @!P1 IMAD.HI.U32 R14, R13.reuse, R14, RZ ;  /* 0x0000000e0d0e9227 */ /* 0x044fe200078e00ff */
[----:B----4-:R-:W-:Y:S01]  /*5730*/  @!P1 ISETP.NE.AND P0, PT, R10, 0x1, PT ;  /* 0x000000010a00980c */ /* 0x010fe20003f05270 */
[----:B------:R1:W-:Y:S01]  /*5740*/  @!UP1 UTMALDG.3D [UR8], [UR18], desc[UR16] ;  /* 0x00001008120095b4 */ /* 0x0003e20008011000 */
[----:B------:R1:W-:Y:S01]  /*5750*/  @!P4 SYNCS.ARRIVE.TRANS64.RED.A0TR RZ, [UR7+0x148], R20 ;  /* 0x00014814ffffc9a7 */ /* 0x0003e20008300407 */
[C---:B------:R-:W-:Y:S01]  /*5760*/  @!P1 IMAD.HI.U32 R11, R8.reuse, R11, RZ ;  /* 0x0000000b080b9227 */ /* 0x040fe200078e00ff */
[----:B------:R-:W-:Y:S04]  /*5770*/  @!P1 SHF.R.U32.HI R14, RZ, R15, R14 ;  /* 0x0000000fff0e9219 */ /* 0x000fe8000001160e */
[----:B-----5:R-:W-:Y:S02]  /*5780*/  @!P1 SHF.R.U32.HI R9, RZ, R0, R11 ;  /* 0x00000000ff099219 */ /* 0x020fe4000001160b */
[----:B------:R-:W-:Y:S02]  /*5790*/  @!P1 SEL R14, R13, R14, !P2 ;  /* 0x0000000e0d0e9207 */ /* 0x000fe40005000000 */
[----:B------:R-:W-:Y:S05]  /*57a0*/  @!P1 SEL R9, R8, R9, !P0 ;  /* 0x0000000908099207 */ /* 0x000fea0004000000 */
[----:B------:R-:W-:Y:S01]  /*57b0*/  @!P1 IMAD.IADD R0, R9, 0x1, -R14 ;  /* 0x0000000109009824 */ /* 0x000fe200078e0a0e */
[----:B------:R-:W-:Y:S01]  /*57c0*/  SYNCS.ARRIVE.TRANS64.RED.A1T0 RZ, [UR14], RZ ;  /* 0x000000ffffff79a7 */ /* 0x000fe2000810040e */
[----:B------:R-:W-:Y:S02]  /*57d0*/  @!P1 IMAD.IADD R9, R14, 0x1, -R9 ;  /* 0x000000010e099824 */ /* 0x000fe400078e0a09 */
[----:B------:R-:W-:Y:S02]  /*57e0*/  @!P1 IMAD R13, R0, R3, R13 ;  /* 0x00000003000d9224 */ /* 0x000fe400078e020d */
[----:B------:R-:W-:Y:S01]  /*57f0*/  @!P1 IMAD R8, R9, R10, R8 ;  /* 0x0000000a09089224 */ /* 0x000fe200078e0208 */
[----:B------:R-:W2:Y:S02]  /*5800*/  SYNCS.PHASECHK.TRANS64.TRYWAIT P5, [UR7+0x168], R12 ;  /* 0x0001680cff0075a7 */ /* 0x000ea400080a1107 */
[----:B-12---:R-:W-:Y:S05]  /*5810*/  @!P5 BRA `(.L_x_111) ;  /* 0x0000004c0060d947 */ /* 0x006fea0003800000 */
.L_x_224:
[----:B-1----:R-:W-:Y:S01]  /*5820*/  @!P4 IADD3 R3, P0, PT, R32, 0x580, RZ ;  /* 0x000005802003c810 */ /* 0x002fe20007f1e0ff */
[----:B------:R-:W-:Y:S01]  /*5830*/  VOTEU.ALL UP1, P4 ;  /* 0x0000000000ff7886 */ /* 0x000fe20002020000 */
[----:B------:R-:W-:Y:S01]  /*5840*/  VOTEU.ALL UP2, P4 ;  /* 0x0000000000ff7886 */ /* 0x000fe20002040000 */
[----:B------:R-:W-:Y:S01]  /*5850*/  UMOV UR14, 0x0 ;  /* 0x00000000000e7882 */ /* 0x000fe20000000000 */
[----:B------:R-:W-:Y:S01]  /*5860*/  @!P4 R2UR UR9, R3 ;  /* 0x000000000309c2ca */ /* 0x000fe200000e0000 */
[----:B------:R-:W-:Y:S01]  /*5870*/  @!P4 IMAD.X R0, RZ, RZ, R33, P0 ;  /* 0x000000ffff00c224 */ /* 0x000fe200000e0621 */
[----:B------:R-:W-:Y:S01]  /*5880*/  @!UP1 UIADD3 UR17, UPT, UPT, UR7, 0x150, URZ ;  /* 0x0000015007119890 */ /* 0x000fe2000fffe0ff */
[----:B------:R-:W-:Y:S01]  /*5890*/  ISETP.NE.AND P0, PT, R30, 0x2, PT ;  /* 0x000000021e00780c */ /* 0x000fe20003f05270 */
[----:B------:R-:W-:Y:S01]  /*58a0*/  @!UP1 UIADD3 UR18, UPT, UPT, UR34, 0x40, URZ ;  /* 0x0000004022129890 */ /* 0x000fe2000fffe0ff */
[----:B------:R-:W-:Y:S01]  /*58b0*/  LOP3.LUT R31, R31, 0x1, RZ, 0x3c, !PT ;  /* 0x000000011f1f7812 */ /* 0x000fe200078e3cff */
[----:B------:R-:W-:Y:S01]  /*58c0*/  @!UP1 UIADD3 UR16, UPT, UPT, UR7, 0x2300, URZ ;  /* 0x0000230007109890 */ /* 0x000fe2000fffe0ff */
[----:B------:R-:W-:Y:S01]  /*58d0*/  @!P4 R2UR UR8, R0 ;  /* 0x000000000008c2ca */ /* 0x000fe200000e0000 */
[----:B------:R-:W-:Y:S01]  /*58e0*/  UMOV UR15, 0x10000000 ;  /* 0x10000000000f7882 */ /* 0x000fe20000000000 */
[----:B------:R-:W-:Y:S01]  /*58f0*/  UMOV UR19, UR35 ;  /* 0x0000002300137c82 */ /* 0x000fe20008000000 */
[----:B------:R-:W-:Y:S01]  /*5900*/  UMOV UR20, UR36 ;  /* 0x0000002400147c82 */ /* 0x000fe20008000000 */
[----:B------:R-:W-:Y:S01]  /*5910*/  @!UP1 UIADD3 UR10, UPT, UPT, UR34, 0xa0, URZ ;  /* 0x000000a0220a9890 */ /* 0x000fe2000fffe0ff */
[----:B------:R-:W-:Y:S01]  /*5920*/  SEL R0, RZ, 0x1, P0 ;  /* 0x00000001ff007807 */ /* 0x000fe20000000000 */
[----:B------:R-:W-:Y:S01]  /*5930*/  IMAD.U32 R10, RZ, RZ, UR9 ;  /* 0x00000009ff0a7e24 */ /* 0x000fe2000f8e00ff */
[----:B------:R-:W-:Y:S01]  /*5940*/  UMOV UR11, UR35 ;  /* 0x00000023000b7c82 */ /* 0x000fe20008000000 */
[----:B------:R-:W-:Y:S01]  /*5950*/  UMOV UR12, UR36 ;  /* 0x00000024000c7c82 */ /* 0x000fe20008000000 */
[----:B------:R-:W-:Y:S01]  /*5960*/  UMOV UR9, UR17 ;  /* 0x0000001100097c82 */ /* 0x000fe20008000000 */
[----:B------:R-:W-:Y:S01]  /*5970*/  @P3 R2UR UR36, R28 ;  /* 0x000000001c2432ca */ /* 0x000fe200000e0000 */
[----:B------:R-:W-:Y:S01]  /*5980*/  IMAD.IADD R20, R8, 0x1, R81 ;  /* 0x0000000108147824 */ /* 0x000fe200078e0251 */
[----:B------:R-:W-:Y:S01]  /*5990*/  @!P4 R2UR UR22, R10 ;  /* 0x000000000a16c2ca */ /* 0x000fe200000e0000 */
[----:B------:R-:W-:Y:S01]  /*59a0*/  IMAD.U32 R11, RZ, RZ, UR8 ;  /* 0x00000008ff0b7e24 */ /* 0x000fe2000f8e00ff */
[----:B------:R-:W-:Y:S01]  /*59b0*/  @!UP1 UIADD3 UR8, UPT, UPT, UR7, 0x2b00, URZ ;  /* 0x00002b0007089890 */ /* 0x000fe2000fffe0ff */
[----:B------:R-:W-:Y:S01]  /*59c0*/  LOP3.LUT R29, R29, R0, RZ, 0x3c, !PT ;  /* 0x000000001d1d7212 */ /* 0x000fe200078e3cff */
[----:B------:R-:W-:Y:S01]  /*59d0*/  VOTEU.ALL UP1, P4 ;  /* 0x0000000000ff7886 */ /* 0x000fe20002020000 */
[----:B------:R-:W-:Y:S01]  /*59e0*/  IMAD.IADD R21, R13, 0x1, R88 ;  /* 0x000000010d157824 */ /* 0x000fe200078e0258 */
[----:B------:R-:W-:Y:S02]  /*59f0*/  @!P4 R2UR UR23, R11 ;  /* 0x000000000b17c2ca */ /* 0x000fe400000e0000 */
[----:B------:R-:W-:Y:S11]  /*5a00*/  SEL R30, R30, RZ, P0 ;  /* 0x000000ff1e1e7207 */ /* 0x000ff60000000000 */
[----:B------:R2:W-:Y:S01]  /*5a10*/  @!UP2 UTMALDG.3D [UR16], [UR22], desc[UR14] ;  /* 0x00000e101600a5b4 */ /* 0x0005e20008011000 */
[----:B------:R2:W-:Y:S01]  /*5a20*/  @!UP1 UTMALDG.3D [UR8], [UR22], desc[UR14] ;  /* 0x00000e08160095b4 */ /* 0x0005e20008011000 */
[----:B------:R2:W-:Y:S01]  /*5a30*/  @!P4 SYNCS.ARRIVE.TRANS64.RED.A0TR RZ, [UR7+0x150], R23 ;  /* 0x00015017ffffc9a7 */ /* 0x0005e20008300407 */
[----:B------:R-:W-:Y:S01]  /*5a40*/  UPLOP3.LUT UP1, UPT, UPT, UPT, UPT, 0x80, 0x8 ;  /* 0x000000000008789c */ /* 0x000fe20003f2f070 */
[----:B------:R-:W-:Y:S01]  /*5a50*/  SYNCS.ARRIVE.TRANS64.RED.A1T0 RZ, [UR13], RZ ;  /* 0x000000ffffff79a7 */ /* 0x000fe2000810040d */
[----:B------:R-:W-:Y:S09]  /*5a60*/  @P3 BRA `(.L_x_112) ;  /* 0xfffffff000a83947 */ /* 0x000ff2000383ffff */
[----:B------:R-:W-:-:S04]  /*5a70*/  SHF.L.U32 R3, R31, 0x1f, RZ ;  /* 0x0000001f1f037819 */ /* 0x000fc800000006ff */
[----:B------:R-:W1:Y:S02]  /*5a80*/  SYNCS.PHASECHK.TRANS64.TRYWAIT P0, [UR7+0x158], R3 ;  /* 0x00015803ff0075a7 */ /* 0x000e640008001107 */
[----:B-1----:R-:W-:Y:S05]  /*5a90*/  @!P0 BRA `(.L_x_113) ;  /* 0x0000004800d88947 */ /* 0x002fea0003800000 */
.L_x_226:
[----:B------:R-:W4:Y:S02]  /*5aa0*/  SYNCS.PHASECHK.TRANS64.TRYWAIT P0, [UR7+0x160], R3 ;  /* 0x00016003ff0075a7 */ /* 0x000f240008001107 */
[----:B----4-:R-:W-:Y:S05]  /*5ab0*/  @!P0 BRA `(.L_x_114) ;  /* 0x0000004800e88947 */ /* 0x010fea0003800000 */
.L_x_228:
[----:B-1----:R-:W-:-:S07]  /*5ac0*/  MOV R0, UR7 ;  /* 0x0000000700007c02 */ /* 0x002fce0008000f00 */
.L_x_115:
[----:B-1----:R-:W-:-:S04]  /*5ad0*/  SHF.L.U32 R3, R31, 0x1f, RZ ;  /* 0x0000001f1f037819 */ /* 0x002fc800000006ff */
[----:B------:R1:W4:Y:S03]  /*5ae0*/  SYNCS.PHASECHK.TRANS64.TRYWAIT P0, [R0+URZ+0x168], R3 ;  /* 0x00016803000075a7 */ /* 0x00032600080011ff */
[----:B----4-:R-:W-:Y:S05]  /*5af0*/  @!P0 NANOSLEEP.SYNCS 0x989680 ;  /* 0x009896800000895d */ /* 0x010fea0003900000 */
[----:B------:R-:W4:Y:S02]  /*5b00*/  @!P0 SYNCS.PHASECHK.TRANS64 P0, [R0+URZ+0x168], R3 ;  /* 0x00016803000085a7 */ /* 0x000f2400080010ff */
[----:B--2-4-:R-:W-:Y:S05]  /*5b10*/  @P0 EXIT ;  /* 0x000000000000094d */ /* 0x014fea0003800000 */
[----:B------:R-:W-:Y:S05]  /*5b20*/  BRA `(.L_x_115) ;  /* 0xfffffffc00e87947 */ /* 0x000fea000383ffff */
.L_x_102:
[----:B------:R-:W-:-:S06]  /*5b30*/  UISETP.GE.AND UP1, UPT, UR10, 0x4, UPT ;  /* 0x000000040a00788c */ /* 0x000fcc000bf26270 */
[----:B------:R-:W-:-:S13]  /*5b40*/  PLOP3.LUT P0, PT, PT, PT, UP1, 0x80, 0x8 ;  /* 0x000000000008781c */ /* 0x000fda0003f0f018 */
[----:B------:R-:W-:Y:S05]  /*5b50*/  @!P0 EXIT ;  /* 0x000000000000894d */ /* 0x000fea0003800000 */
[----:B------:R-:W-:Y:S01]  /*5b60*/  BAR.SYNC.DEFER_BLOCKING 0x6, 0xa0 ;  /* 0x0182800000007b1d */ /* 0x000fe20000010000 */
[----:B------:R-:W-:Y:S01]  /*5b70*/  IMAD.SHL.U32 R94, R101, 0x20, RZ ;  /* 0x00000020655e7824 */ /* 0x000fe200078e00ff */
[----:B------:R-:W-:Y:S01]  /*5b80*/  CS2R R98, SRZ ;  /* 0x0000000000627805 */ /* 0x000fe2000001ff00 */
[----:B------:R-:W-:Y:S02]  /*5b90*/  IMAD.SHL.U32 R7, R95, 0x200000, RZ ;  /* 0x002000005f077824 */ /* 0x000fe400078e00ff */
[C---:B------:R-:W-:Y:S01]  /*5ba0*/  IMAD.U32 R2, R101.reuse, 0x10000, RZ ;  /* 0x0001000065027824 */ /* 0x040fe200078e00ff */
[----:B------:R-:W-:Y:S02]  /*5bb0*/  UMOV UR49, 0x400 ;  /* 0x0000040000317882 */ /* 0x000fe40000000000 */
[----:B------:R-:W1:Y:S01]  /*5bc0*/  LDC R91, c[0x0][0x370] ;  /* 0x0000dc00ff5b7b82 */ /* 0x000e620000000800 */
[----:B------:R-:W-:Y:S01]  /*5bd0*/  ULEA UR49, UR37, UR49, 0x18 ;  /* 0x0000003125317291 */ /* 0x000fe2000f8ec0ff */
[----:B------:R-:W-:Y:S01]  /*5be0*/  IMAD.SHL.U32 R93, R101, 0x4, RZ ;  /* 0x00000004655d7824 */ /* 0x000fe200078e00ff */
[C---:B------:R-:W-:Y:S01]  /*5bf0*/  LOP3.LUT R4, R94.reuse, 0x80, RZ, 0xc0, !PT ;  /* 0x000000805e047812 */ /* 0x040fe200078ec0ff */
[----:B------:R-:W-:Y:S01]  /*5c00*/  IMAD.SHL.U32 R5, R95, 0x400, RZ ;  /* 0x000004005f057824 */ /* 0x000fe200078e00ff */
[----:B------:R-:W-:Y:S01]  /*5c10*/  LOP3.LUT R7, R7, 0x200000, RZ, 0xc0, !PT ;  /* 0x0020000007077812 */ /* 0x000fe200078ec0ff */
[----:B------:R-:W-:Y:S01]  /*5c20*/  IMAD.MOV.U32 R47, RZ, RZ, RZ ;  /* 0x000000ffff2f7224 */ /* 0x000fe200078e00ff */
[----:B------:R-:W-:Y:S01]  /*5c30*/  LOP3.LUT R0, R94, 0xb60, RZ, 0xc0, !PT ;  /* 0x00000b605e007812 */ /* 0x000fe200078ec0ff */
[----:B------:R-:W2:Y:S01]  /*5c40*/  LDC R42, c[0x0][0xb0c] ;  /* 0x0002c300ff2a7b82 */ /* 0x000ea20000000800 */
[----:B------:R-:W-:Y:S01]  /*5c50*/  LOP3.LUT R93, R4, 0x10, R93, 0xf8, !PT ;  /* 0x00000010045d7812 */ /* 0x000fe200078ef85d */
[----:B------:R-:W-:Y:S01]  /*5c60*/  IMAD.MOV.U32 R100, RZ, RZ, RZ ;  /* 0x000000ffff647224 */ /* 0x000fe200078e00ff */
[----:B------:R-:W-:Y:S01]  /*5c70*/  LOP3.LUT R0, R0, 0x400, R5, 0xf8, !PT ;  /* 0x0000040000007812 */ /* 0x000fe200078ef805 */
[----:B------:R-:W-:Y:S01]  /*5c80*/  IMAD.MOV.U32 R104, RZ, RZ, RZ ;  /* 0x000000ffff687224 */ /* 0x000fe200078e00ff */
[----:B------:R-:W-:Y:S01]  /*5c90*/  LOP3.LUT R2, R7, 0x400000, R2, 0xf8, !PT ;  /* 0x0040000007027812 */ /* 0x000fe200078ef802 */
[----:B------:R-:W-:Y:S01]  /*5ca0*/  IMAD.MOV.U32 R97, RZ, RZ, RZ ;  /* 0x000000ffff617224 */ /* 0x000fe200078e00ff */
[----:B------:R-:W-:Y:S01]  /*5cb0*/  LOP3.LUT P0, RZ, R94, 0x80, RZ, 0xc0, !PT ;  /* 0x000000805eff7812 */ /* 0x000fe2000780c0ff */
[----:B------:R-:W3:Y:S01]  /*5cc0*/  LDC R90, c[0x0][0xb20] ;  /* 0x0002c800ff5a7b82 */ /* 0x000ee20000000800 */
[----:B------:R-:W4:Y:S01]  /*5cd0*/  LDS R3, [UR49+0x230] ;  /* 0x00023031ff037984 */ /* 0x000f220008000800 */
[----:B------:R-:W-:Y:S01]  /*5ce0*/  LOP3.LUT R93, R0, R93, RZ, 0xfc, !PT ;  /* 0x0000005d005d7212 */ /* 0x000fe200078efcff */
[----:B------:R-:W1:Y:S01]  /*5cf0*/  LDCU.64 UR52, c[0x0][0x348] ;  /* 0x00006900ff3477ac */ /* 0x000e620008000a00 */
[----:B------:R-:W-:-:S02]  /*5d00*/  P2R R0, PR, RZ, 0x1 ;  /* 0x00000001ff007803 */ /* 0x000fc40000000000 */
[----:B------:R-:W-:Y:S01]  /*5d10*/  LOP3.LUT R101, R101, 0x60, RZ, 0xc0, !PT ;  /* 0x0000006065657812 */ /* 0x000fe200078ec0ff */
[----:B------:R-:W1:Y:S01]  /*5d20*/  LDCU.64 UR38, c[0x0][0x888] ;  /* 0x00011100ff2677ac */ /* 0x000e620008000a00 */
[----:B------:R-:W1:Y:S01]  /*5d30*/  LDC R41, c[0x0][0xb30] ;  /* 0x0002cc00ff297b82 */ /* 0x000e620000000800 */
[----:B------:R-:W1:Y:S01]  /*5d40*/  LDCU.64 UR44, c[0x0][0x890] ;  /* 0x00011200ff2c77ac */ /* 0x000e620008000a00 */
[----:B------:R-:W-:-:S06]  /*5d50*/  UIADD3 UR48, UPT, UPT, UR49, 0x300, URZ ;  /* 0x0000030031307890 */ /* 0x000fcc000fffe0ff */
[----:B------:R-:W1:Y:S01]  /*5d60*/  LDC.64 R86, c[0x0][0xb10] ;  /* 0x0002c400ff567b82 */ /* 0x000e620000000a00 */
[----:B------:R-:W-:Y:S01]  /*5d70*/  UIADD3 UR50, UPT, UPT, UR49, 0x3300, URZ ;  /* 0x0000330031327890 */ /* 0x000fe2000fffe0ff */
[----:B------:R-:W-:-:S06]  /*5d80*/  UMOV UR54, URZ ;  /* 0x000000ff00367c82 */ /* 0x000fcc0008000000 */
[----:B------:R-:W1:Y:S08]  /*5d90*/  LDC.64 R38, c[0x0][0xb18] ;  /* 0x0002c600ff267b82 */ /* 0x000e700000000a00 */
[----:B------:R-:W1:Y:S08]  /*5da0*/  LDC.64 R36, c[0x0][0xb28] ;  /* 0x0002ca00ff247b82 */ /* 0x000e700000000a00 */
[----:B------:R-:W1:Y:S01]  /*5db0*/  LDC.64 R84, c[0x0][0x8b0] ;  /* 0x00022c00ff547b82 */ /* 0x000e620000000a00 */
[----:B----4-:R-:W-:-:S07]  /*5dc0*/  IMAD.IADD R2, R3, 0x1, R2 ;  /* 0x0000000103027824 */ /* 0x010fce00078e0202 */
[----:B------:R-:W4:Y:S08]  /*5dd0*/  LDC.64 R82, c[0x0][0x8a8] ;  /* 0x00022a00ff527b82 */ /* 0x000f300000000a00 */
[----:B--23--:R-:W1:Y:S02]  /*5de0*/  LDC R92, c[0x0][0x374] ;  /* 0x0000dd00ff5c7b82 */ /* 0x00ce640000000800 */
.L_x_154:
[C---:B------:R-:W-:Y:S02]  /*5df0*/  LEA R0, R104.reuse, UR49, 0x3 ;  /* 0x0000003168007c11 */ /* 0x040fe4000f8e18ff */
[----:B------:R-:W-:Y:S02]  /*5e00*/  SHF.L.U32 R3, R99, 0x1f, RZ ;  /* 0x0000001f63037819 */ /* 0x000fe400000006ff */
[----:B------:R-:W-:Y:S02]  /*5e10*/  LEA R16, R104, UR49, 0x4 ;  /* 0x0000003168107c11 */ /* 0x000fe4000f8e20ff */
[----:B------:R-:W2:Y:S02]  /*5e20*/  SYNCS.PHASECHK.TRANS64.TRYWAIT P0, [R0+URZ+0x180], R3 ;  /* 0x00018003000075a7 */ /* 0x000ea400080011ff */
[----:B-12---:R-:W-:Y:S05]  /*5e30*/  @!P0 BRA `(.L_x_116) ;  /* 0x0000004800208947 */ /* 0x006fea0003800000 */
.L_x_229:
[----:B------:R-:W3:Y:S01]  /*5e40*/  LDC.64 R14, c[0x0][0xb10] ;  /* 0x0002c400ff0e7b82 */ /* 0x000ee20000000a00 */
[----:B------:R-:W4:Y:S01]  /*5e50*/  LDS.128 R16, [R16+0x210] ;  /* 0x0002100010107984 */ /* 0x000f220000000c00 */
[----:B-1----:R-:W-:Y:S01]  /*5e60*/  ISETP.NE.AND P1, PT, R41, 0x1, PT ;  /* 0x000000012900780c */ /* 0x002fe20003f25270 */
[----:B--2---:R-:W-:Y:S01]  /*5e70*/  VIADD R0, R0, 0x190 ;  /* 0x0000019000007836 */ /* 0x004fe20000000000 */
[----:B------:R-:W-:Y:S04]  /*5e80*/  ISETP.GE.AND P0, PT, R40, 0x1, PT ;  /* 0x000000012800780c */ /* 0x000fe80003f06270 */
[----:B------:R-:W1:Y:S01]  /*5e90*/  LDC.64 R12, c[0x0][0xb18] ;  /* 0x0002c600ff0c7b82 */ /* 0x000e620000000a00 */
[----:B------:R-:W-:Y:S01]  /*5ea0*/  PRMT R0, RZ, 0x654, R0 ;  /* 0x00000654ff007816 */ /* 0x000fe20000000000 */
[----:B------:R-:W-:Y:S01]  /*5eb0*/  @!PT LDS RZ, [RZ] ;  /* 0x00000000fffff984 */ /* 0x000fe20000000800 */
[----:B------:R-:W-:Y:S01]  /*5ec0*/  @!PT LDS RZ, [RZ] ;  /* 0x00000000fffff984 */ /* 0x000fe20000000800 */
[----:B------:R-:W-:Y:S01]  /*5ed0*/  @!PT LDS RZ, [RZ] ;  /* 0x00000000fffff984 */ /* 0x000fe20000000800 */
[----:B------:R-:W-:Y:S01]  /*5ee0*/  @!PT LDS RZ, [RZ] ;  /* 0x00000000fffff984 */ /* 0x000fe20000000800 */
[----:B------:R2:W-:Y:S06]  /*5ef0*/  MEMBAR.ALL.CTA ;  /* 0x0000000000007992 */ /* 0x0005ec0000008000 */
[----:B--2---:R-:W2:Y:S01]  /*5f00*/  FENCE.VIEW.ASYNC.S ;  /* 0x00000000000073c6 */ /* 0x004ea20000000000 */
[----:B------:R-:W1:Y:S08]  /*5f10*/  @!P1 LDC R11, c[0x0][0xb20] ;  /* 0x0002c800ff0b9b82 */ /* 0x000e700000000800 */
[----:B------:R-:W1:Y:S01]  /*5f20*/  @!P1 LDC R10, c[0x0][0xb0c] ;  /* 0x0002c300ff0a9b82 */ /* 0x000e620000000800 */
[----:B--2---:R2:W-:Y:S01]  /*5f30*/  SYNCS.ARRIVE.TRANS64.RED.A1T0 RZ, [R0+URZ], RZ ;  /* 0x000000ff00ff79a7 */ /* 0x0045e200081004ff */
[----:B----4-:R-:W-:Y:S04]  /*5f40*/  LOP3.LUT P4, RZ, R18, 0x1, RZ, 0xc0, !PT ;  /* 0x0000000112ff7812 */ /* 0x010fe8000788c0ff */
[----:B------:R-:W-:Y:S09]  /*5f50*/  P2R R102, PR, RZ, 0x10 ;  /* 0x00000010ff667803 */ /* 0x000ff20000000000 */
[----:B------:R-:W-:Y:S02]  /*5f60*/  @P4 MOV R45, R16 ;  /* 0x00000010002d4202 */ /* 0x000fe40000000f00 */
[----:B------:R-:W-:Y:S01]  /*5f70*/  @P4 LOP3.LUT R43, R17, 0xffff, RZ, 0xc0, !PT ;  /* 0x0000ffff112b4812 */ /* 0x000fe200078ec0ff */
[----:B--23--:R-:W-:Y:S06]  /*5f80*/  @!P0 BRA `(.L_x_117) ;  /* 0x0000000000a48947 */ /* 0x00cfec0003800000 */
[----:B------:R-:W-:Y:S01]  /*5f90*/  IMAD.HI.U32 R23, R92, R39, RZ ;  /* 0x000000275c177227 */ /* 0x000fe200078e00ff */
[----:B------:R-:W-:Y:S02]  /*5fa0*/  ISETP.NE.AND P0, PT, R38, 0x1, PT ;  /* 0x000000012600780c */ /* 0x000fe40003f05270 */
[----:B------:R-:W-:Y:S01]  /*5fb0*/  ISETP.NE.AND P2, PT, R40, 0x1, PT ;  /* 0x000000012800780c */ /* 0x000fe20003f45270 */
[----:B------:R-:W-:Y:S01]  /*5fc0*/  IMAD.HI.U32 R22, R91, R86, RZ ;  /* 0x000000565b167227 */ /* 0x000fe200078e00ff */
[----:B------:R-:W-:Y:S02]  /*5fd0*/  SHF.R.U32.HI R23, RZ, R90, R23 ;  /* 0x0000005aff177219 */ /* 0x000fe40000011617 */
[----:B------:R-:W-:Y:S01]  /*5fe0*/  ISETP.NE.AND P3, PT, R42, 0x1, PT ;  /* 0x000000012a00780c */ /* 0x000fe20003f65270 */
[----:B------:R-:W-:Y:S01]  /*5ff0*/  IMAD.HI.U32 R26, R45, R86, RZ ;  /* 0x000000562d1a7227 */ /* 0x000fe200078e00ff */
[----:B------:R-:W-:Y:S02]  /*6000*/  SHF.R.U32.HI R22, RZ, R87, R22 ;  /* 0x00000057ff167219 */ /* 0x000fe40000011616 */
[----:B------:R-:W-:Y:S01]  /*6010*/  SEL R3, R92, R23, !P0 ;  /* 0x000000175c037207 */ /* 0x000fe20004000000 */
[----:B------:R-:W-:Y:S01]  /*6020*/  IMAD.HI.U32 R23, R43, R39, RZ ;  /* 0x000000272b177227 */ /* 0x000fe200078e00ff */
[----:B------:R-:W-:Y:S02]  /*6030*/  SEL R7, R91, R22, !P3 ;  /* 0x000000165b077207 */ /* 0x000fe40005800000 */
[----:B------:R-:W-:Y:S01]  /*6040*/  SHF.R.U32.HI R26, RZ, R87, R26 ;  /* 0x00000057ff1a7219 */ /* 0x000fe2000001161a */
[-C--:B------:R-:W-:Y:S04]  /*6050*/  IMAD.HI.U32 R22, R3, R36.reuse, RZ ;  /* 0x0000002403167227 */ /* 0x080fe800078e00ff */
[----:B------:R-:W-:Y:S01]  /*6060*/  IMAD.HI.U32 R24, R7, R36, RZ ;  /* 0x0000002407187227 */ /* 0x000fe200078e00ff */
[-C--:B------:R-:W-:Y:S02]  /*6070*/  @P2 SHF.R.U32.HI R3, RZ, R37.reuse, R22 ;  /* 0x00000025ff032219 */ /* 0x080fe40000011616 */
[----:B------:R-:W-:Y:S02]  /*6080*/  SHF.R.U32.HI R22, RZ, R90, R23 ;  /* 0x0000005aff167219 */ /* 0x000fe40000011617 */
[----:B------:R-:W-:Y:S01]  /*6090*/  @P2 SHF.R.U32.HI R7, RZ, R37, R24 ;  /* 0x00000025ff072219 */ /* 0x000fe20000011618 */
[C---:B------:R-:W-:Y:S01]  /*60a0*/  IMAD R4, R40.reuse, R3, RZ ;  /* 0x0000000328047224 */ /* 0x040fe200078e02ff */
[----:B------:R-:W-:Y:S02]  /*60b0*/  SEL R5, R43, R22, !P0 ;  /* 0x000000162b057207 */ /* 0x000fe40004000000 */
[----:B------:R-:W-:Y:S01]  /*60c0*/  SEL R3, R45, R26, !P3 ;  /* 0x0000001a2d037207 */ /* 0x000fe20005800000 */
[----:B------:R-:W-:Y:S01]  /*60d0*/  IMAD R6, R40, R7, RZ ;  /* 0x0000000728067224 */ /* 0x000fe200078e02ff */
[C---:B------:R-:W-:Y:S01]  /*60e0*/  ISETP.GE.AND P0, PT, R5.reuse, R4, PT ;  /* 0x000000040500720c */ /* 0x040fe20003f06270 */
[----:B------:R-:W-:Y:S03]  /*60f0*/  IMAD.HI.U32 R8, R5, R36, RZ ;  /* 0x0000002405087227 */ /* 0x000fe600078e00ff */
[----:B------:R-:W-:Y:S01]  /*6100*/  ISETP.GE.OR P0, PT, R3, R6, P0 ;  /* 0x000000060300720c */ /* 0x000fe20000706670 */
[----:B------:R-:W-:Y:S01]  /*6110*/  IMAD.MOV R6, RZ, RZ, -R3 ;  /* 0x000000ffff067224 */ /* 0x000fe200078e0a03 */
[-C--:B------:R-:W-:Y:S03]  /*6120*/  SHF.R.U32.HI R8, RZ, R37.reuse, R8 ;  /* 0x00000025ff087219 */ /* 0x080fe60000011608 */
[----:B------:R-:W-:Y:S01]  /*6130*/  IMAD R45, R42, R6, R45 ;  /* 0x000000062a2d7224 */ /* 0x000fe200078e022d */
[----:B------:R-:W-:Y:S05]  /*6140*/  SEL R9, R5, R8, !P2 ;  /* 0x0000000805097207 */ /* 0x000fea0005000000 */
[----:B------:R-:W-:Y:S02]  /*6150*/  IMAD.MOV R8, RZ, RZ, -R9 ;  /* 0x000000ffff087224 */ /* 0x000fe400078e0a09 */
[C---:B------:R-:W-:Y:S04]  /*6160*/  @!P0 IMAD.HI.U32 R4, R3.reuse, R36, RZ ;  /* 0x0000002403048227 */ /* 0x040fe800078e00ff */
[----:B------:R-:W-:Y:S01]  /*6170*/  IMAD R8, R40, R8, R5 ;  /* 0x0000000828087224 */ /* 0x000fe200078e0205 */
[----:B------:R-:W-:Y:S04]  /*6180*/  @!P0 SHF.R.U32.HI R4, RZ, R37, R4 ;  /* 0x00000025ff048219 */ /* 0x000fe80000011604 */
[----:B------:R-:W-:Y:S02]  /*6190*/  @!P0 SEL R0, R3, R4, !P2 ;  /* 0x0000000403008207 */ /* 0x000fe40005000000 */
[----:B------:R-:W-:Y:S02]  /*61a0*/  IADD3 R4, PT, PT, -R5, RZ, RZ ;  /* 0x000000ff05047210 */ /* 0x000fe40007ffe1ff */
[----:B------:R-:W-:Y:S01]  /*61b0*/  @!P0 IADD3 R9, PT, PT, R9, -R0, RZ ;  /* 0x8000000009098210 */ /* 0x000fe20007ffe0ff */
[----:B------:R-:W-:Y:S02]  /*61c0*/  @!P0 IMAD R0, R7, R8, R0 ;  /* 0x0000000807008224 */ /* 0x000fe400078e0200 */
[----:B------:R-:W-:Y:S02]  /*61d0*/  IMAD R43, R38, R4, R43 ;  /* 0x00000004262b7224 */ /* 0x000fe400078e022b */
[----:B------:R-:W-:Y:S02]  /*61e0*/  @!P0 IMAD R5, R9, R40, R3 ;  /* 0x0000002809058224 */ /* 0x000fe400078e0203 */
[----:B------:R-:W-:Y:S04]  /*61f0*/  @!P0 IMAD.MOV.U32 R3, RZ, RZ, R0 ;  /* 0x000000ffff038224 */ /* 0x000fe800078e0000 */
[----:B------:R-:W-:Y:S02]  /*6200*/  IMAD R45, R3, R42, R45 ;  /* 0x0000002a032d7224 */ /* 0x000fe400078e022d */
[----:B------:R-:W-:Y:S07]  /*6210*/  IMAD R43, R5, R38, R43 ;  /* 0x00000026052b7224 */ /* 0x000fee00078e022b */
.L_x_117:
[----:B-1----:R-:W-:Y:S01]  /*6220*/  @!P1 ISETP.NE.AND P0, PT, R12, 0x1, PT ;  /* 0x000000010c00980c */ /* 0x002fe20003f05270 */
[----:B------:R-:W-:Y:S01]  /*6230*/  @!P1 IMAD.HI.U32 R4, R43, R13, RZ ;  /* 0x0000000d2b049227 */ /* 0x000fe200078e00ff */
[----:B------:R-:W-:Y:S01]  /*6240*/  @!P1 ISETP.NE.AND P2, PT, R10, 0x1, PT ;  /* 0x000000010a00980c */ /* 0x000fe20003f45270 */
[----:B------:R-:W-:Y:S01]  /*6250*/  ULOP3.LUT UP0, URZ, UR48, 0x90, URZ, 0xc0, !UPT ;  /* 0x0000009030ff7892 */ /* 0x000fe2000f80c0ff */
[----:B------:R-:W-:Y:S01]  /*6260*/  R2UR UR42, R21 ;  /* 0x00000000152a72ca */ /* 0x000fe200000e0000 */
[----:B------:R-:W-:Y:S01]  /*6270*/  @!P1 IMAD.HI.U32 R0, R45, R14, RZ ;  /* 0x0000000e2d009227 */ /* 0x000fe200078e00ff */
[----:B------:R-:W-:Y:S02]  /*6280*/  @!P1 SHF.R.U32.HI R4, RZ, R11, R4 ;  /* 0x0000000bff049219 */ /* 0x000fe40000011604 */
[----:B------:R-:W-:Y:S01]  /*6290*/  R2UR UR41, R20 ;  /* 0x00000000142972ca */ /* 0x000fe200000e0000 */
[----:B------:R-:W-:Y:S01]  /*62a0*/  VIADD R104, R104, 0x1 ;  /* 0x0000000168687836 */ /* 0x000fe20000000000 */
[----:B------:R-:W-:Y:S02]  /*62b0*/  @!P1 SHF.R.U32.HI R0, RZ, R15, R0 ;  /* 0x0000000fff009219 */ /* 0x000fe40000011600 */
[----:B------:R-:W-:Y:S02]  /*62c0*/  @!P1 SEL R3, R43, R4, !P0 ;  /* 0x000000042b039207 */ /* 0x000fe40004000000 */
[----:B------:R-:W-:Y:S02]  /*62d0*/  @!P1 SEL R4, R45, R0, !P2 ;  /* 0x000000002d049207 */ /* 0x000fe40005000000 */
[----:B------:R-:W-:Y:S01]  /*62e0*/  @P4 SHF.R.U32.HI R96, RZ, 0x10, R17 ;  /* 0x00000010ff604819 */ /* 0x000fe20000011611 */
[----:B------:R-:W-:Y:S02]  /*62f0*/  USHF.L.U32 UR42, UR42, 0x6, URZ ;  /* 0x000000062a2a7899 */ /* 0x000fe400080006ff */
[----:B------:R-:W-:Y:S02]  /*6300*/  @!P1 IMAD.IADD R0, R3, 0x1, -R4 ;  /* 0x0000000103009824 */ /* 0x000fe400078e0a04 */
[----:B------:R-:W-:Y:S01]  /*6310*/  @!P1 IMAD.IADD R3, R4, 0x1, -R3 ;  /* 0x0000000104039824 */ /* 0x000fe200078e0a03 */
[----:B------:R-:W-:Y:S01]  /*6320*/  UIMAD UR41, UR41, 0xc0, URZ ;  /* 0x000000c0292978a4 */ /* 0x000fe2000f8e02ff */
[----:B------:R-:W-:Y:S02]  /*6330*/  @!P1 IMAD R45, R0, R10, R45 ;  /* 0x0000000a002d9224 */ /* 0x000fe400078e022d */
[----:B------:R-:W-:Y:S01]  /*6340*/  @!P1 IMAD R43, R3, R12, R43 ;  /* 0x0000000c032b9224 */ /* 0x000fe200078e022b */
[----:B------:R-:W-:Y:S08]  /*6350*/  BRA.U !UP0, `(.L_x_118) ;  /* 0x0000000108407547 */ /* 0x000ff0000b800000 */
[----:B------:R-:W1:Y:S01]  /*6360*/  LDCU.64 UR8, c[0x4][0x88] ;  /* 0x01001100ff0877ac */ /* 0x000e620008000a00 */
[----:B------:R-:W-:Y:S01]  /*6370*/  MOV R15, 0x0 ;  /* 0x00000000000f7802 */ /* 0x000fe20000000f00 */
[----:B------:R-:W-:Y:S02]  /*6380*/  HFMA2 R12, -RZ, RZ, 0, 5.9604644775390625e-08 ;  /* 0x00000001ff0c7431 */ /* 0x000fe400000001ff */
[----:B------:R-:W-:Y:S02]  /*6390*/  IMAD.MOV.U32 R8, RZ, RZ, 0x70 ;  /* 0x00000070ff087424 */ /* 0x000fe400078e00ff */
[----:B------:R-:W-:Y:S01]  /*63a0*/  IMAD.MOV.U32 R13, RZ, RZ, RZ ;  /* 0x000000ffff0d7224 */ /* 0x000fe200078e00ff */
[----:B------:R-:W2:Y:S01]  /*63b0*/  LDCU.64 UR6, c[0x4][0x90] ;  /* 0x01001200ff0677ac */ /* 0x000ea20008000a00 */
[----:B------:R-:W3:Y:S01]  /*63c0*/  LDC.64 R14, c[0x4][R15] ;  /* 0x010000000f0e7b82 */ /* 0x000ee20000000a00 */
[----:B------:R-:W4:Y:S01]  /*63d0*/  LDCU.64 UR4, c[0x4][0x8] ;  /* 0x01000100ff0477ac */ /* 0x000f220008000a00 */
[----:B-1----:R-:W-:Y:S01]  /*63e0*/  MOV R5, UR9 ;  /* 0x0000000900057c02 */ /* 0x002fe20008000f00 */
[----:B------:R-:W-:Y:S01]  /*63f0*/  IMAD.U32 R4, RZ, RZ, UR8 ;  /* 0x00000008ff047e24 */ /* 0x000fe2000f8e00ff */
[----:B--2---:R-:W-:Y:S01]  /*6400*/  MOV R7, UR7 ;  /* 0x0000000700077c02 */ /* 0x004fe20008000f00 */
[----:B------:R-:W-:Y:S01]  /*6410*/  IMAD.U32 R6, RZ, RZ, UR6 ;  /* 0x00000006ff067e24 */ /* 0x000fe2000f8e00ff */
[----:B----4-:R-:W-:Y:S01]  /*6420*/  MOV R11, UR5 ;  /* 0x00000005000b7c02 */ /* 0x010fe20008000f00 */
[----:B------:R-:W-:Y:S02]  /*6430*/  IMAD.U32 R10, RZ, RZ, UR4 ;  /* 0x00000004ff0a7e24 */ /* 0x000fe4000f8e00ff */
[----:B------:R-:W-:Y:S07]  /*6440*/  LEPC R20, `(.L_x_118) ;  /* 0x000000001014794e */ /* 0x000fee0000000000 */
[----:B---3-5:R-:W-:Y:S05]  /*6450*/  CALL.ABS.NOINC R14 ;  /* 0x000000000e007343 */ /* 0x028fea0003c00000 */
.L_x_118:
[----:B------:R-:W-:Y:S09]  /*6460*/  ULOP3.LUT UP0, URZ, UR50, 0x90, URZ, 0xc0, !UPT ;  /* 0x0000009032ff7892 */ /* 0x000ff2000f80c0ff */
[----:B------:R-:W-:Y:S05]  /*6470*/  BRA.U !UP0, `(.L_x_119) ;  /* 0x0000000108407547 */ /* 0x000fea000b800000 */
        /* <DEDUP_REMOVED lines=16> */
.L_x_119:
[----:B------:R-:W-:Y:S01]  /*6580*/  ISETP.NE.U32.AND P4, PT, R84, RZ, PT ;  /* 0x000000ff5400720c */ /* 0x000fe20003f85070 */
[----:B------:R-:W-:Y:S01]  /*6590*/  UISETP.NE.AND UP2, UPT, UR51, URZ, UPT ;  /* 0x000000ff3300728c */ /* 0x000fe2000bf45270 */
[----:B------:R-:W-:Y:S01]  /*65a0*/  ISETP.NE.U32.AND P3, PT, RZ, UR38, PT ;  /* 0x00000026ff007c0c */ /* 0x000fe2000bf65070 */
[----:B------:R-:W-:Y:S01]  /*65b0*/  UISETP.NE.U32.AND UP1, UPT, UR44, URZ, UPT ;  /* 0x000000ff2c00728c */ /* 0x000fe2000bf25070 */
[----:B------:R-:W-:Y:S01]  /*65c0*/  ISETP.NE.AND.EX P4, PT, R85, RZ, PT, P4 ;  /* 0x000000ff5500720c */ /* 0x000fe20003f85340 */
[----:B------:R-:W-:Y:S01]  /*65d0*/  UPLOP3.LUT UP0, UPT, UPT, UPT, UPT, 0x40, 0x4 ;  /* 0x000000000004789c */ /* 0x000fe20003f0e870 */
[----:B------:R-:W-:Y:S01]  /*65e0*/  ISETP.NE.AND.EX P3, PT, RZ, UR39, PT, P3 ;  /* 0x00000027ff007c0c */ /* 0x000fe2000bf65330 */
[----:B------:R-:W-:Y:S01]  /*65f0*/  UISETP.NE.AND.EX UP1, UPT, UR45, URZ, UPT, UP1 ;  /* 0x000000ff2d00728c */ /* 0x000fe2000bf25310 */
[----:B------:R-:W-:Y:S04]  /*6600*/  PLOP3.LUT P1, PT, PT, PT, UP2, 0x80, 0x8 ;  /* 0x000000000008781c */ /* 0x000fe80003f2f028 */
[----:B------:R-:W-:Y:S06]  /*6610*/  @UP2 UPLOP3.LUT UP0, UPT, UPT, UPT, UP1, 0x80, 0x8 ;  /* 0x000000000008289c */ /* 0x000fec0003f0f010 */
[----:B------:R-:W-:Y:S01]  /*6620*/  PLOP3.LUT P0, PT, PT, PT, UP0, 0x80, 0x8 ;  /* 0x000000000008781c */ /* 0x000fe20003f0f008 */
[----:B------:R-:W-:Y:S01]  /*6630*/  @!UPT UIADD3 URZ, UPT, UPT, URZ, URZ, URZ ;  /* 0x000000fffffff290 */ /* 0x000fe2000fffe0ff */
[----:B------:R-:W-:Y:S11]  /*6640*/  BRA.U !UP1, `(.L_x_120) ;  /* 0x0000000109387547 */ /* 0x000ff6000b800000 */
[----:B------:R-:W-:Y:S01]  /*6650*/  UISETP.NE.U32.AND UP0, UPT, UR38, URZ, UPT ;  /* 0x000000ff2600728c */ /* 0x000fe2000bf05070 */
[----:B------:R-:W-:Y:S02]  /*6660*/  HFMA2 R0, -RZ, RZ, 0, 5.9604644775390625e-08 ;  /* 0x00000001ff007431 */ /* 0x000fe400000001ff */
[----:B------:R-:W-:Y:S01]  /*6670*/  IMAD.MOV.U32 R89, RZ, RZ, 0x1 ;  /* 0x00000001ff597424 */ /* 0x000fe200078e00ff */
[----:B------:R-:W-:Y:S06]  /*6680*/  UISETP.NE.AND.EX UP0, UPT, UR39, URZ, UPT, UP0 ;  /* 0x000000ff2700728c */ /* 0x000fec000bf05300 */
[----:B------:R-:W-:Y:S05]  /*6690*/  PLOP3.LUT P2, PT, PT, PT, UP0, 0x80, 0x8 ;  /* 0x000000000008781c */ /* 0x000fea0003f4f008 */
[----:B------:R-:W1:Y:S01]  /*66a0*/  @UP0 LDCU.64 UR6, c[0x0][0x888] ;  /* 0x00011100ff0607ac */ /* 0x000e620008000a00 */
[----:B------:R-:W-:Y:S07]  /*66b0*/  @UP0 UIMAD UR4, UR36, UR44, URZ ;  /* 0x0000002c240402a4 */ /* 0x000fee000f8e02ff */
[----:B------:R-:W-:Y:S01]  /*66c0*/  @!P2 PRMT R89, R0, 0x7610, R89 ;  /* 0x000076100059a816 */ /* 0x000fe20000000059 */
[----:B-1----:R-:W-:Y:S03]  /*66d0*/  @UP0 UIMAD.WIDE UR6, UR4, 0x4, UR6 ;  /* 0x00000004040608a5 */ /* 0x002fe6000f8e0206 */
[----:B------:R-:W1:Y:S03]  /*66e0*/  @!UP0 LDCU UR4, c[0x0][0x880] ;  /* 0x00011000ff0487ac */ /* 0x000e660008000800 */
[----:B------:R-:W-:Y:S01]  /*66f0*/  IMAD.U32 R4, RZ, RZ, UR6 ;  /* 0x00000006ff047e24 */ /* 0x000fe2000f8e00ff */
[----:B------:R-:W-:Y:S05]  /*6700*/  MOV R5, UR7 ;  /* 0x0000000700057c02 */ /* 0x000fea0008000f00 */
[----:B-----5:R2:W5:Y:S02]  /*6710*/  @P2 LDG.E R48, desc[UR46][R4.64] ;  /* 0x0000002e04302981 */ /* 0x020564000c1e1900 */
[----:B-12---:R-:W-:Y:S02]  /*6720*/  @!P2 IMAD.U32 R48, RZ, RZ, UR4 ;  /* 0x00000004ff30ae24 */ /* 0x006fe4000f8e00ff */
.L_x_120:
[----:B------:R-:W-:Y:S05]  /*6730*/  @!P4 BRA `(.L_x_121) ;  /* 0x000000000020c947 */ /* 0x000fea0003800000 */
[----:B------:R-:W-:Y:S04]  /*6740*/  ISETP.NE.U32.AND P2, PT, R82, RZ, PT ;  /* 0x000000ff5200720c */ /* 0x000fe80003f45070 */
[----:B------:R-:W-:Y:S11]  /*6750*/  ISETP.NE.AND.EX P2, PT, R83, RZ, PT, P2 ;  /* 0x000000ff5300720c */ /* 0x000ff60003f45320 */
[----:B------:R-:W-:Y:S02]  /*6760*/  @!UPT UIADD3 URZ, UPT, UPT, URZ, URZ, URZ ;  /* 0x000000fffffff290 */ /* 0x000fe4000fffe0ff */
[----:B------:R-:W1:Y:S01]  /*6770*/  @P2 LDC.64 R4, c[0x0][0x8a8] ;  /* 0x00022a00ff042b82 */ /* 0x000e620000000a00 */
[----:B------:R-:W-:Y:S04]  /*6780*/  @P2 IMAD R0, R84, UR36, RZ ;  /* 0x0000002454002c24 */ /* 0x000fe8000f8e02ff */
[----:B-1----:R-:W-:Y:S05]  /*6790*/  @P2 IMAD.WIDE R4, R0, 0x4, R4 ;  /* 0x0000000400042825 */ /* 0x002fea00078e0204 */
[----:B-----5:R1:W5:Y:S02]  /*67a0*/  @P2 LDG.E R44, desc[UR46][R4.64] ;  /* 0x0000002e042c2981 */ /* 0x020364000c1e1900 */
[----:B-1----:R-:W2:Y:S02]  /*67b0*/  @!P2 LDC R44, c[0x0][0x8a0] ;  /* 0x00022800ff2cab82 */ /* 0x002ea40000000800 */
.L_x_121:
[----:B-----5:R-:W-:Y:S01]  /*67c0*/  ISETP.NE.AND P2, PT, R48, RZ, PT ;  /* 0x000000ff3000720c */ /* 0x020fe20003f45270 */
[----:B------:R-:W-:Y:S01]  /*67d0*/  BSSY B1, `(.L_x_122) ;  /* 0x0000040000017945 */ /* 0x000fe20003800000 */
[----:B------:R-:W-:Y:S01]  /*67e0*/  SEL R3, RZ, 0xffffffff, P3 ;  /* 0xffffffffff037807 */ /* 0x000fe20001800000 */
[----:B------:R-:W-:Y:S01]  /*67f0*/  IMAD.MOV.U32 R54, RZ, RZ, 0x1 ;  /* 0x00000001ff367424 */ /* 0x000fe200078e00ff */
[----:B------:R-:W-:Y:S01]  /*6800*/  LOP3.LUT P3, RZ, R89, 0xff, RZ, 0xc0, !PT ;  /* 0x000000ff59ff7812 */ /* 0x000fe2000786c0ff */
[----:B------:R-:W-:Y:S01]  /*6810*/  IMAD R46, R47, 0x60, R2 ;  /* 0x000000602f2e7824 */ /* 0x000fe200078e0202 */
[----:B------:R-:W-:Y:S02]  /*6820*/  @P1 SEL R0, RZ, 0xffffffff, P2 ;  /* 0xffffffffff001807 */ /* 0x000fe40001000000 */
[----:B------:R-:W-:Y:S02]  /*6830*/  CS2R R58, SRZ ;  /* 0x00000000003a7805 */ /* 0x000fe4000001ff00 */
[----:B------:R-:W-:Y:S02]  /*6840*/  LEA R5, R98, UR49, 0x3 ;  /* 0x0000003162057c11 */ /* 0x000fe4000f8e18ff */
[----:B------:R-:W-:Y:S02]  /*6850*/  CS2R R56, SRZ ;  /* 0x0000000000387805 */ /* 0x000fe4000001ff00 */
[----:B------:R-:W-:Y:S02]  /*6860*/  @P0 SEL R0, R3, R0, !P3 ;  /* 0x0000000003000207 */ /* 0x000fe40005800000 */
[----:B------:R-:W-:Y:S02]  /*6870*/  CS2R R62, SRZ ;  /* 0x00000000003e7805 */ /* 0x000fe4000001ff00 */
[----:B------:R-:W-:Y:S02]  /*6880*/  LEA R103, R47, UR49, 0x3 ;  /* 0x000000312f677c11 */ /* 0x000fe4000f8e18ff */
[----:B------:R-:W-:Y:S02]  /*6890*/  CS2R R60, SRZ ;  /* 0x00000000003c7805 */ /* 0x000fe4000001ff00 */
[----:B------:R-:W-:Y:S02]  /*68a0*/  @P1 LOP3.LUT R0, R0, 0x1, RZ, 0xc0, !PT ;  /* 0x0000000100001812 */ /* 0x000fe400078ec0ff */
[----:B------:R-:W-:Y:S02]  /*68b0*/  SHF.L.U32 R4, R100, 0x1f, RZ ;  /* 0x0000001f64047819 */ /* 0x000fe400000006ff */
[----:B------:R-:W-:Y:S02]  /*68c0*/  ISETP.NE.U32.OR P5, PT, R0, 0x1, !P1 ;  /* 0x000000010000780c */ /* 0x000fe40004fa5470 */
[----:B------:R-:W-:Y:S02]  /*68d0*/  SEL R0, RZ, 0xffffffff, P2 ;  /* 0xffffffffff007807 */ /* 0x000fe40001000000 */
[----:B------:R-:W-:Y:S02]  /*68e0*/  PLOP3.LUT P2, PT, PT, PT, UP1, 0x80, 0x8 ;  /* 0x000000000008781c */ /* 0x000fe40003f4f018 */
[----:B------:R-:W-:Y:S07]  /*68f0*/  P2R R68, PR, RZ, 0x20 ;  /* 0x00000020ff447803 */ /* 0x000fee0000000000 */
[----:B------:R-:W-:Y:S04]  /*6900*/  @P5 SHF.L.U32 R6, R97, 0x1f, RZ ;  /* 0x0000001f61065819 */ /* 0x000fe800000006ff */
[----:B------:R-:W1:Y:S01]  /*6910*/  @P5 SYNCS.PHASECHK.TRANS64.TRYWAIT P1, [R5+URZ+0x140], R6 ;  /* 0x00014006050055a7 */ /* 0x000e6200080211ff */
[----:B------:R-:W-:Y:S04]  /*6920*/  @P2 SEL R0, R3, R0, !P3 ;  /* 0x0000000003002207 */ /* 0x000fe80005800000 */
[----:B------:R-:W-:Y:S04]  /*6930*/  LOP3.LUT R0, R0, 0x1, RZ, 0xc0, !PT ;  /* 0x0000000100007812 */ /* 0x000fe800078ec0ff */
[----:B------:R-:W-:Y:S04]  /*6940*/  ISETP.NE.U32.AND P4, PT, R0, 0x1, PT ;  /* 0x000000010000780c */ /* 0x000fe80003f85070 */
[----:B------:R-:W-:Y:S01]  /*6950*/  P2R R55, PR, RZ, 0x10 ;  /* 0x00000010ff377803 */ /* 0x000fe20000000000 */
[----:B------:R3:W4:Y:S01]  /*6960*/  SYNCS.PHASECHK.TRANS64.TRYWAIT P0, [R103+URZ+0x1a0], R4 ;  /* 0x0001a004670075a7 */ /* 0x00072200080011ff */
[----:B-1----:R-:W-:Y:S01]  /*6970*/  @P5 SEL R54, RZ, 0x1, !P1 ;  /* 0x00000001ff365807 */ /* 0x002fe20004800000 */
[----:B---3--:R-:W-:Y:S06]  /*6980*/  @!P5 BRA `(.L_x_123) ;  /* 0x000000000090d947 */ /* 0x008fec0003800000 */
[----:B------:R-:W-:Y:S01]  /*6990*/  @P4 IMAD R6, R98, 0x1000, R93 ;  /* 0x0000100062064824 */ /* 0x000fe200078e025d */
[----:B------:R-:W-:Y:S01]  /*69a0*/  LOP3.LUT P5, RZ, R94, 0x80, RZ, 0xc0, !PT ;  /* 0x000000805eff7812 */ /* 0x000fe200078ac0ff */
[----:B------:R-:W-:Y:S01]  /*69b0*/  BSSY B0, `(.L_x_124) ;  /* 0x000000f000007945 */ /* 0x000fe20003800000 */
[----:B------:R-:W-:Y:S01]  /*69c0*/  ISETP.NE.AND P2, PT, R54, RZ, PT ;  /* 0x000000ff3600720c */ /* 0x000fe20003f45270 */
[----:B------:R-:W-:Y:S01]  /*69d0*/  @P4 VIADD R0, R6, UR49 ;  /* 0x0000003106004c36 */ /* 0x000fe20008000000 */
[----:B------:R-:W-:Y:S02]  /*69e0*/  PLOP3.LUT P1, PT, PT, PT, PT, 0x8, 0x80 ;  /* 0x000000000080781c */ /* 0x000fe40003f2e170 */
[----:B------:R-:W-:Y:S02]  /*69f0*/  CS2R R62, SRZ ;  /* 0x00000000003e7805 */ /* 0x000fe4000001ff00 */
[----:B------:R-:W-:Y:S01]  /*6a00*/  @P4 PLOP3.LUT P1, PT, P5, PT, PT, 0x80, 0x8 ;  /* 0x000000000008481c */ /* 0x000fe20002f2f070 */
[C---:B------:R-:W-:Y:S01]  /*6a10*/  @P4 VIADD R3, R0.reuse, 0x10 ;  /* 0x0000001000034836 */ /* 0x040fe20000000000 */
[----:B------:R-:W-:Y:S02]  /*6a20*/  CS2R R60, SRZ ;  /* 0x00000000003c7805 */ /* 0x000fe4000001ff00 */
[----:B------:R-:W-:Y:S02]  /*6a30*/  CS2R R58, SRZ ;  /* 0x00000000003a7805 */ /* 0x000fe4000001ff00 */
[----:B------:R-:W-:Y:S07]  /*6a40*/  CS2R R56, SRZ ;  /* 0x0000000000387805 */ /* 0x000fee000001ff00 */
[----:B------:R-:W-:Y:S01]  /*6a50*/  @P1 VIADD R3, R0, 0xfffffff0 ;  /* 0xfffffff000031836 */ /* 0x000fe20000000000 */
[----:B------:R-:W-:Y:S06]  /*6a60*/  @P2 BRA `(.L_x_125) ;  /* 0x00000000000c2947 */ /* 0x000fec0003800000 */
[----:B------:R-:W-:Y:S04]  /*6a70*/  SHF.L.U32 R0, R97, 0x1f, RZ ;  /* 0x0000001f61007819 */ /* 0x000fe800000006ff */
[----:B------:R-:W1:Y:S02]  /*6a80*/  SYNCS.PHASECHK.TRANS64.TRYWAIT P1, [R5+URZ+0x140], R0 ;  /* 0x00014000050075a7 */ /* 0x000e6400080211ff */
[----:B-1----:R-:W-:Y:S05]  /*6a90*/  @!P1 BRA `(.L_x_126) ;  /* 0x0000003c001c9947 */ /* 0x002fea0003800000 */
.L_x_125:
[----:B------:R-:W-:Y:S05]  /*6aa0*/  BSYNC B0 ;  /* 0x0000000000007941 */ /* 0x000fea0003800000 */
.L_x_124:
[----:B------:R-:W-:Y:S01]  /*6ab0*/  ISETP.NE.AND P1, PT, R55, RZ, PT ;  /* 0x000000ff3700720c */ /* 0x000fe20003f25270 */
[----:B-1----:R-:W-:Y:S02]  /*6ac0*/  VIADD R5, R5, 0x158 ;  /* 0x0000015805057836 */ /* 0x002fe40000000000 */
[----:B------:R-:W-:Y:S02]  /*6ad0*/  IMAD.U32 R0, RZ, RZ, UR37 ;  /* 0x00000025ff007e24 */ /* 0x000fe4000f8e00ff */
[----:B------:R-:W-:Y:S03]  /*6ae0*/  VIADD R98, R98, 0x1 ;  /* 0x0000000162627836 */ /* 0x000fe60000000000 */
[----:B------:R-:W-:Y:S05]  /*6af0*/  PRMT R0, R0, 0x654, R5 ;  /* 0x0000065400007816 */ /* 0x000fea0000000005 */
[----:B------:R1:W3:Y:S04]  /*6b00*/  @P1 LDS.128 R60, [R6+UR49+0x300] ;  /* 0x00030031063c1984 */ /* 0x0002e80008000c00 */
[----:B------:R1:W1:Y:S01]  /*6b10*/  @P1 LDS.128 R56, [R3+0x300] ;  /* 0x0003000003381984 */ /* 0x0002620000000c00 */
[C---:B------:R-:W-:Y:S01]  /*6b20*/  ISETP.NE.AND P1, PT, R98.reuse, 0x3, PT ;  /* 0x000000036200780c */ /* 0x040fe20003f25270 */
[----:B------:R-:W-:Y:S01]  /*6b30*/  @!PT LDS RZ, [RZ] ;  /* 0x00000000fffff984 */ /* 0x000fe20000000800 */
[----:B------:R-:W-:Y:S01]  /*6b40*/  @!PT LDS RZ, [RZ] ;  /* 0x00000000fffff984 */ /* 0x000fe20000000800 */
[----:B------:R-:W-:Y:S01]  /*6b50*/  @!PT LDS RZ, [RZ] ;  /* 0x00000000fffff984 */ /* 0x000fe20000000800 */
[----:B------:R-:W-:Y:S01]  /*6b60*/  @!PT LDS RZ, [RZ] ;  /* 0x00000000fffff984 */ /* 0x000fe20000000800 */
[----:B------:R5:W-:Y:S06]  /*6b70*/  MEMBAR.ALL.CTA ;  /* 0x0000000000007992 */ /* 0x000bec0000008000 */
[----:B-----5:R-:W5:Y:S01]  /*6b80*/  FENCE.VIEW.ASYNC.S ;  /* 0x00000000000073c6 */ /* 0x020f620000000000 */
[----:B------:R-:W-:Y:S01]  /*6b90*/  SEL R98, R98, RZ, P1 ;  /* 0x000000ff62627207 */ /* 0x000fe20000800000 */
[----:B-----5:R5:W-:Y:S02]  /*6ba0*/  SYNCS.ARRIVE.TRANS64.RED.A1T0 RZ, [R0+URZ], RZ ;  /* 0x000000ff00ff79a7 */ /* 0x020be400081004ff */
[----:B-----5:R-:W-:Y:S04]  /*6bb0*/  SEL R0, RZ, 0x1, P1 ;  /* 0x00000001ff007807 */ /* 0x020fe80000800000 */
[----:B---3--:R-:W-:Y:S02]  /*6bc0*/  LOP3.LUT R97, R97, R0, RZ, 0x3c, !PT ;  /* 0x0000000061617212 */ /* 0x008fe400078e3cff */
.L_x_123:
[----:B------:R-:W-:Y:S05]  /*6bd0*/  BSYNC B1 ;  /* 0x0000000000017941 */ /* 0x000fea0003800000 */
.L_x_122:
[----:B------:R-:W-:Y:S04]  /*6be0*/  SHF.R.U32.HI R0, RZ, 0x15, R46 ;  /* 0x00000015ff007819 */ /* 0x000fe8000001162e */
[----:B------:R-:W-:Y:S01]  /*6bf0*/  LOP3.LUT P1, RZ, R0, 0x3, R95, 0x48, !PT ;  /* 0x0000000300ff7812 */ /* 0x000fe2000782485f */
[----:B------:R-:W-:Y:S01]  /*6c00*/  @!UPT UIADD3 URZ, UPT, UPT, URZ, URZ, URZ ;  /* 0x000000fffffff290 */ /* 0x000fe2000fffe0ff */
[----:B----4-:R-:W-:Y:S11]  /*6c10*/  @P0 BRA `(.L_x_127) ;  /* 0x0000000000080947 */ /* 0x010ff60003800000 */
[----:B------:R-:W3:Y:S02]  /*6c20*/  SYNCS.PHASECHK.TRANS64.TRYWAIT P0, [R103+URZ+0x1a0], R4 ;  /* 0x0001a004670075a7 */ /* 0x000ee400080011ff */
[----:B---3--:R-:W-:Y:S05]  /*6c30*/  @!P0 BRA `(.L_x_128) ;  /* 0x0000003800c88947 */ /* 0x008fea0003800000 */
.L_x_127:
[----:B------:R-:W-:Y:S05]  /*6c40*/  @!P1 BRA `(.L_x_129) ;  /* 0x0000000000409947 */ /* 0x000fea0003800000 */
[----:B------:R-:W4:Y:S01]  /*6c50*/  LDCU.64 UR8, c[0x4][0x78] ;  /* 0x01000f00ff0877ac */ /* 0x000f220008000a00 */
[----:B------:R-:W-:Y:S01]  /*6c60*/  MOV R15, 0x0 ;  /* 0x00000000000f7802 */ /* 0x000fe20000000f00 */
[----:B------:R-:W-:Y:S02]  /*6c70*/  HFMA2 R12, -RZ, RZ, 0, 5.9604644775390625e-08 ;  /* 0x00000001ff0c7431 */ /* 0x000fe400000001ff */
[----:B------:R-:W-:Y:S02]  /*6c80*/  IMAD.MOV.U32 R8, RZ, RZ, 0x192 ;  /* 0x00000192ff087424 */ /* 0x000fe400078e00ff */
[----:B------:R-:W-:Y:S01]  /*6c90*/  IMAD.MOV.U32 R13, RZ, RZ, RZ ;  /* 0x000000ffff0d7224 */ /* 0x000fe200078e00ff */
[----:B------:R-:W5:Y:S01]  /*6ca0*/  LDCU.64 UR6, c[0x4][0x80] ;  /* 0x01001000ff0677ac */ /* 0x000f620008000a00 */
[----:B------:R-:W2:Y:S01]  /*6cb0*/  LDC.64 R14, c[0x4][R15] ;  /* 0x010000000f0e7b82 */ /* 0x000ea20000000a00 */
[----:B------:R-:W1:Y:S01]  /*6cc0*/  LDCU.64 UR4, c[0x4][0x18] ;  /* 0x01000300ff0477ac */ /* 0x000e620008000a00 */
[----:B----4-:R-:W-:Y:S01]  /*6cd0*/  MOV R5, UR9 ;  /* 0x0000000900057c02 */ /* 0x010fe20008000f00 */
[----:B---3--:R-:W-:Y:S01]  /*6ce0*/  IMAD.U32 R4, RZ, RZ, UR8 ;  /* 0x00000008ff047e24 */ /* 0x008fe2000f8e00ff */
[----:B-----5:R-:W-:Y:S01]  /*6cf0*/  MOV R7, UR7 ;  /* 0x0000000700077c02 */ /* 0x020fe20008000f00 */
[----:B-1----:R-:W-:Y:S01]  /*6d00*/  IMAD.U32 R6, RZ, RZ, UR6 ;  /* 0x00000006ff067e24 */ /* 0x002fe2000f8e00ff */
[----:B------:R-:W-:Y:S01]  /*6d10*/  MOV R11, UR5 ;  /* 0x00000005000b7c02 */ /* 0x000fe20008000f00 */
[----:B------:R-:W-:Y:S02]  /*6d20*/  IMAD.U32 R10, RZ, RZ, UR4 ;  /* 0x00000004ff0a7e24 */ /* 0x000fe4000f8e00ff */
[----:B------:R-:W-:Y:S07]  /*6d30*/  LEPC R20, `(.L_x_129) ;  /* 0x000000001014794e */ /* 0x000fee0000000000 */
[----:B--2---:R-:W-:Y:S05]  /*6d40*/  CALL.ABS.NOINC R14 ;  /* 0x000000000e007343 */ /* 0x004fea0003c00000 */
.L_x_129:
[----:B------:R-:W-:Y:S01]  /*6d50*/  ISETP.NE.AND P0, PT, R101, RZ, PT ;  /* 0x000000ff6500720c */ /* 0x000fe20003f05270 */
[----:B------:R-:W-:Y:S05]  /*6d60*/  WARPSYNC.ALL ;  /* 0x0000000000007948 */ /* 0x000fea0003800000 */
[----:B------:R-:W-:Y:S01]  /*6d70*/  IMAD.SHL.U32 R52, R61, 0x100, RZ ;  /* 0x000001003d347824 */ /* 0x000fe200078e00ff */
[----:B------:R-:W-:Y:S01]  /*6d80*/  R2UR UR4, R46 ;  /* 0x000000002e0472ca */ /* 0x000fe200000e0000 */
[----:B-1----:R-:W-:Y:S01]  /*6d90*/  IMAD.SHL.U32 R53, R56, 0x100, RZ ;  /* 0x0000010038357824 */ /* 0x002fe200078e00ff */
[C---:B------:R-:W-:Y:S01]  /*6da0*/  SHF.L.U32 R50, R60.reuse, 0x10, RZ ;  /* 0x000000103c327819 */ /* 0x040fe200000006ff */
[----:B------:R-:W-:Y:S01]  /*6db0*/  USHF.L.U32 UR8, UR54, 0xc, URZ ;  /* 0x0000000c36087899 */ /* 0x000fe200080006ff */
[C---:B------:R-:W-:Y:S01]  /*6dc0*/  PRMT R49, R60.reuse, 0x8880, RZ ;  /* 0x000088803c317816 */ /* 0x040fe200000000ff */
[----:B------:R-:W-:Y:S01]  /*6dd0*/  HFMA2 R105, -RZ, RZ, 0, 9.5367431640625e-07 ;  /* 0x00000010ff697431 */ /* 0x000fe200000001ff */
[----:B------:R-:W-:Y:S01]  /*6de0*/  SHF.R.S32.HI R50, RZ, 0x18, R50 ;  /* 0x00000018ff327819 */ /* 0x000fe20000011432 */
[----:B------:R-:W-:Y:S01]  /*6df0*/  BSSY.RECONVERGENT B0, `(.L_x_130) ;  /* 0x000009b000007945 */ /* 0x000fe20003800200 */
[----:B------:R-:W-:Y:S02]  /*6e00*/  SHF.L.U32 R51, R60, 0x8, RZ ;  /* 0x000000083c337819 */ /* 0x000fe400000006ff */
[----:B------:R-:W-:Y:S02]  /*6e10*/  LOP3.LUT R69, R93, UR8, RZ, 0xfc, !PT ;  /* 0x000000085d457c12 */ /* 0x000fe4000f8efcff */
[----:B------:R-:W-:Y:S01]  /*6e20*/  LOP3.LUT P6, RZ, R94, 0x80, RZ, 0xc0, !PT ;  /* 0x000000805eff7812 */ /* 0x000fe200078cc0ff */
[----:B---3--:R-:W2:Y:S01]  /*6e30*/  LDTM.x32 R4, tmem[UR4] ;  /* 0x00000004000479ee */ /* 0x008ea200082c0000 */
[----:B------:R-:W-:Y:S02]  /*6e40*/  IADD3 R76, PT, PT, R69, UR49, RZ ;  /* 0x00000031454c7c10 */ /* 0x000fe4000fffe0ff */
[----:B------:R-:W-:Y:S02]  /*6e50*/  SEL R105, R105, 0xfffffff0, !P6 ;  /* 0xfffffff069697807 */ /* 0x000fe40007000000 */
[----:B------:R-:W-:Y:S02]  /*6e60*/  SHF.R.S32.HI R53, RZ, 0x18, R53 ;  /* 0x00000018ff357819 */ /* 0x000fe40000011435 */
[----:B------:R-:W-:Y:S01]  /*6e70*/  IADD3 R77, PT, PT, R76, R105, RZ ;  /* 0x000000694c4d7210 */ /* 0x000fe20007ffe0ff */
[C---:B--2---:R-:W-:Y:S02]  /*6e80*/  IMAD R0, R44.reuse, R4, RZ ;  /* 0x000000042c007224 */ /* 0x044fe400078e02ff */
[C---:B------:R-:W-:Y:S02]  /*6e90*/  IMAD R3, R44.reuse, R5, RZ ;  /* 0x000000052c037224 */ /* 0x040fe400078e02ff */
[----:B------:R-:W-:Y:S01]  /*6ea0*/  IMAD R0, R49, R48, R0 ;  /* 0x0000003031007224 */ /* 0x000fe200078e0200 */
[----:B------:R-:W-:Y:S01]  /*6eb0*/  SHF.R.S32.HI R49, RZ, 0x18, R51 ;  /* 0x00000018ff317819 */ /* 0x000fe20000011433 */
[----:B------:R-:W-:Y:S01]  /*6ec0*/  IMAD R6, R44, R6, RZ ;  /* 0x000000062c067224 */ /* 0x000fe200078e02ff */
[----:B------:R-:W-:Y:S01]  /*6ed0*/  SHF.L.U32 R51, R61, 0x10, RZ ;  /* 0x000000103d337819 */ /* 0x000fe200000006ff */
[-C--:B------:R-:W-:Y:S01]  /*6ee0*/  IMAD R3, R50, R48.reuse, R3 ;  /* 0x0000003032037224 */ /* 0x080fe200078e0203 */
[----:B------:R-:W-:Y:S01]  /*6ef0*/  SHF.R.S32.HI R50, RZ, 0x18, R60 ;  /* 0x00000018ff327819 */ /* 0x000fe2000001143c */
[----:B------:R-:W-:Y:S02]  /*6f00*/  IMAD R7, R44, R7, RZ ;  /* 0x000000072c077224 */ /* 0x000fe400078e02ff */
[-C--:B------:R-:W-:Y:S01]  /*6f10*/  IMAD R6, R49, R48.reuse, R6 ;  /* 0x0000003031067224 */ /* 0x080fe200078e0206 */
[----:B------:R-:W-:Y:S01]  /*6f20*/  PRMT R49, R61, 0x8880, RZ ;  /* 0x000088803d317816 */ /* 0x000fe200000000ff */
[----:B------:R-:W-:Y:S01]  /*6f30*/  IMAD R7, R50, R48, R7 ;  /* 0x0000003032077224 */ /* 0x000fe200078e0207 */
[----:B------:R-:W-:Y:S01]  /*6f40*/  SHF.R.S32.HI R50, RZ, 0x18, R51 ;  /* 0x00000018ff327819 */ /* 0x000fe20000011433 */
[C---:B------:R-:W-:Y:S01]  /*6f50*/  IMAD R4, R44.reuse, R8, RZ ;  /* 0x000000082c047224 */ /* 0x040fe200078e02ff */
[----:B------:R-:W-:Y:S01]  /*6f60*/  SHF.R.S32.HI R51, RZ, 0x18, R52 ;  /* 0x00000018ff337819 */ /* 0x000fe20000011434 */
[C---:B------:R-:W-:Y:S01]  /*6f70*/  IMAD R5, R44.reuse, R9, RZ ;  /* 0x000000092c057224 */ /* 0x040fe200078e02ff */
[----:B------:R-:W-:Y:S01]  /*6f80*/  I2IP.S8.S32.SAT R64, R7, R6, RZ ;  /* 0x0000000607407239 */ /* 0x000fe200000014ff */
[C---:B------:R-:W-:Y:S01]  /*6f90*/  IMAD R10, R44.reuse, R10, RZ ;  /* 0x0000000a2c0a7224 */ /* 0x040fe200078e02ff */
[----:B------:R-:W-:Y:S01]  /*6fa0*/  SHF.R.S32.HI R52, RZ, 0x18, R61 ;  /* 0x00000018ff347819 */ /* 0x000fe2000001143d */
[----:B------:R-:W-:Y:S01]  /*6fb0*/  IMAD R4, R49, R48, R4 ;  /* 0x0000003031047224 */ /* 0x000fe200078e0204 */
[----:B------:R-:W-:Y:S01]  /*6fc0*/  I2IP.S8.S32.SAT R64, R3, R0, R64 ;  /* 0x0000000003407239 */ /* 0x000fe20000001440 */
[----:B------:R-:W-:Y:S01]  /*6fd0*/  IMAD R11, R44, R11, RZ ;  /* 0x0000000b2c0b7224 */ /* 0x000fe200078e02ff */
[----:B------:R-:W-:Y:S01]  /*6fe0*/  PRMT R49, R62, 0x8880, RZ ;  /* 0x000088803e317816 */ /* 0x000fe200000000ff */
[----:B------:R-:W-:Y:S01]  /*6ff0*/  IMAD R5, R50, R48, R5 ;  /* 0x0000003032057224 */ /* 0x000fe200078e0205 */
[----:B------:R-:W-:Y:S01]  /*7000*/  SHF.L.U32 R50, R62, 0x10, RZ ;  /* 0x000000103e327819 */ /* 0x000fe200000006ff */
[----:B------:R-:W-:Y:S02]  /*7010*/  IMAD R8, R44, R12, RZ ;  /* 0x0000000c2c087224 */ /* 0x000fe400078e02ff */
[-C--:B------:R-:W-:Y:S01]  /*7020*/  IMAD R10, R51, R48.reuse, R10 ;  /* 0x00000030330a7224 */ /* 0x080fe200078e020a */
[----:B------:R-:W-:Y:S01]  /*7030*/  SHF.L.U32 R51, R62, 0x8, RZ ;  /* 0x000000083e337819 */ /* 0x000fe200000006ff */
[-C--:B------:R-:W-:Y:S01]  /*7040*/  IMAD R11, R52, R48.reuse, R11 ;  /* 0x00000030340b7224 */ /* 0x080fe200078e020b */
[----:B------:R-:W-:Y:S01]  /*7050*/  SHF.R.S32.HI R50, RZ, 0x18, R50 ;  /* 0x00000018ff327819 */ /* 0x000fe20000011432 */
[C---:B------:R-:W-:Y:S01]  /*7060*/  IMAD R9, R44.reuse, R13, RZ ;  /* 0x0000000d2c097224 */ /* 0x040fe200078e02ff */
[----:B------:R-:W-:Y:S01]  /*7070*/  PRMT R52, R63, 0x8880, RZ ;  /* 0x000088803f347816 */ /* 0x000fe200000000ff */
[----:B------:R-:W-:Y:S01]  /*7080*/  IMAD R8, R49, R48, R8 ;  /* 0x0000003031087224 */ /* 0x000fe200078e0208 */
[----:B------:R-:W-:Y:S01]  /*7090*/  SHF.R.S32.HI R49, RZ, 0x18, R51 ;  /* 0x00000018ff317819 */ /* 0x000fe20000011433 */
[C---:B------:R-:W-:Y:S01]  /*70a0*/  IMAD R14, R44.reuse, R14, RZ ;  /* 0x0000000e2c0e7224 */ /* 0x040fe200078e02ff */
[----:B------:R-:W-:Y:S01]  /*70b0*/  SHF.R.S32.HI R51, RZ, 0x18, R62 ;  /* 0x00000018ff337819 */ /* 0x000fe2000001143e */
[----:B------:R-:W-:Y:S01]  /*70c0*/  IMAD R15, R44, R15, RZ ;  /* 0x0000000f2c0f7224 */ /* 0x000fe200078e02ff */
[----:B------:R-:W-:Y:S01]  /*70d0*/  I2IP.S8.S32.SAT R65, R11, R10, RZ ;  /* 0x0000000a0b417239 */ /* 0x000fe200000014ff */
[----:B------:R-:W-:Y:S02]  /*70e0*/  IMAD R9, R50, R48, R9 ;  /* 0x0000003032097224 */ /* 0x000fe400078e0209 */
[----:B------:R-:W-:Y:S01]  /*70f0*/  IMAD.U32 R50, R63, 0x10000, RZ ;  /* 0x000100003f327824 */ /* 0x000fe200078e00ff */
[----:B------:R-:W-:Y:S01]  /*7100*/  I2IP.S8.S32.SAT R65, R5, R4, R65 ;  /* 0x0000000405417239 */ /* 0x000fe20000001441 */
[----:B------:R-:W-:Y:S01]  /*7110*/  IMAD R14, R49, R48, R14 ;  /* 0x00000030310e7224 */ /* 0x000fe200078e020e */
[----:B------:R-:W-:Y:S01]  /*7120*/  MOV R49, R52 ;  /* 0x0000003400317202 */ /* 0x000fe20000000f00 */
[C---:B------:R-:W-:Y:S01]  /*7130*/  IMAD R12, R44.reuse, R16, RZ ;  /* 0x000000102c0c7224 */ /* 0x040fe200078e02ff */
[----:B------:R-:W-:Y:S01]  /*7140*/  SHF.R.S32.HI R50, RZ, 0x18, R50 ;  /* 0x00000018ff327819 */ /* 0x000fe20000011432 */
[-C--:B------:R-:W-:Y:S01]  /*7150*/  IMAD R15, R51, R48.reuse, R15 ;  /* 0x00000030330f7224 */ /* 0x080fe200078e020f */
[----:B------:R-:W-:Y:S01]  /*7160*/  SHF.L.U32 R51, R63, 0x8, RZ ;  /* 0x000000083f337819 */ /* 0x000fe200000006ff */
[----:B------:R-:W-:Y:S01]  /*7170*/  IMAD R13, R44, R17, RZ ;  /* 0x000000112c0d7224 */ /* 0x000fe200078e02ff */
[----:B------:R-:W-:Y:S01]  /*7180*/  PRMT R52, R56, 0x8880, RZ ;  /* 0x0000888038347816 */ /* 0x000fe200000000ff */
[----:B------:R-:W-:Y:S01]  /*7190*/  IMAD R12, R49, R48, R12 ;  /* 0x00000030310c7224 */ /* 0x000fe200078e020c */
[----:B------:R-:W-:Y:S01]  /*71a0*/  SHF.R.S32.HI R49, RZ, 0x18, R51 ;  /* 0x00000018ff317819 */ /* 0x000fe20000011433 */
[----:B------:R-:W-:Y:S01]  /*71b0*/  IMAD R18, R44, R18, RZ ;  /* 0x000000122c127224 */ /* 0x000fe200078e02ff */
[----:B------:R-:W-:Y:S01]  /*71c0*/  I2IP.S8.S32.SAT R66, R15, R14, RZ ;  /* 0x0000000e0f427239 */ /* 0x000fe200000014ff */
[-C--:B------:R-:W-:Y:S01]  /*71d0*/  IMAD R13, R50, R48.reuse, R13 ;  /* 0x00000030320d7224 */ /* 0x080fe200078e020d */
[----:B------:R-:W-:Y:S01]  /*71e0*/  SHF.L.U32 R51, R56, 0x10, RZ ;  /* 0x0000001038337819 */ /* 0x000fe200000006ff */
[C---:B------:R-:W-:Y:S01]  /*71f0*/  IMAD R19, R44.reuse, R19, RZ ;  /* 0x000000132c137224 */ /* 0x040fe200078e02ff */
[----:B------:R-:W-:Y:S01]  /*7200*/  SHF.R.S32.HI R50, RZ, 0x18, R63 ;  /* 0x00000018ff327819 */ /* 0x000fe2000001143f */
[----:B------:R-:W-:Y:S01]  /*7210*/  IMAD R18, R49, R48, R18 ;  /* 0x0000003031127224 */ /* 0x000fe200078e0212 */
[----:B------:R-:W-:Y:S01]  /*7220*/  MOV R49, R52 ;  /* 0x0000003400317202 */ /* 0x000fe20000000f00 */
[C---:B------:R-:W-:Y:S01]  /*7230*/  IMAD R16, R44.reuse, R20, RZ ;  /* 0x000000142c107224 */ /* 0x040fe200078e02ff */
[----:B------:R-:W-:Y:S01]  /*7240*/  SHF.R.S32.HI R51, RZ, 0x18, R51 ;  /* 0x00000018ff337819 */ /* 0x000fe20000011433 */
[----:B------:R-:W-:Y:S01]  /*7250*/  IMAD R17, R44, R21, RZ ;  /* 0x000000152c117224 */ /* 0x000fe200078e02ff */
[----:B------:R-:W-:Y:S01]  /*7260*/  I2IP.S8.S32.SAT R66, R9, R8, R66 ;  /* 0x0000000809427239 */ /* 0x000fe20000001442 */
[----:B------:R-:W-:Y:S01]  /*7270*/  IMAD R19, R50, R48, R19 ;  /* 0x0000003032137224 */ /* 0x000fe200078e0213 */
[----:B------:R-:W-:Y:S01]  /*7280*/  SHF.R.S32.HI R50, RZ, 0x18, R56 ;  /* 0x00000018ff327819 */ /* 0x000fe20000011438 */
[C---:B------:R-:W-:Y:S02]  /*7290*/  IMAD R22, R44.reuse, R22, RZ ;  /* 0x000000162c167224 */ /* 0x040fe400078e02ff */
[----:B------:R-:W-:Y:S01]  /*72a0*/  IMAD R16, R49, R48, R16 ;  /* 0x0000003031107224 */ /* 0x000fe200078e0210 */
[----:B------:R-:W-:Y:S01]  /*72b0*/  I2IP.S8.S32.SAT R67, R19, R18, RZ ;  /* 0x0000001213437239 */ /* 0x000fe200000014ff */
[----:B------:R-:W-:Y:S01]  /*72c0*/  IMAD R23, R44, R23, RZ ;  /* 0x000000172c177224 */ /* 0x000fe200078e02ff */
[----:B------:R-:W-:Y:S01]  /*72d0*/  PRMT R49, R57, 0x8880, RZ ;  /* 0x0000888039317816 */ /* 0x000fe200000000ff */
[----:B------:R-:W-:Y:S01]  /*72e0*/  IMAD R17, R51, R48, R17 ;  /* 0x0000003033117224 */ /* 0x000fe200078e0211 */
[----:B------:R-:W-:Y:S01]  /*72f0*/  I2IP.S8.S32.SAT R67, R13, R12, R67 ;  /* 0x0000000c0d437239 */ /* 0x000fe20000001443 */
[----:B------:R-:W-:Y:S01]  /*7300*/  IMAD R22, R53, R48, R22 ;  /* 0x0000003035167224 */ /* 0x000fe200078e0216 */
[----:B------:R-:W-:Y:S01]  /*7310*/  PRMT R51, R58, 0x8880, RZ ;  /* 0x000088803a337816 */ /* 0x000fe200000000ff */
[----:B------:R-:W-:Y:S01]  /*7320*/  IMAD R20, R44, R24, RZ ;  /* 0x000000182c147224 */ /* 0x000fe200078e02ff */
[----:B------:R-:W-:Y:S01]  /*7330*/  SHF.L.U32 R53, R58, 0x8, RZ ;  /* 0x000000083a357819 */ /* 0x000fe200000006ff */
[-C--:B------:R-:W-:Y:S01]  /*7340*/  IMAD R23, R50, R48.reuse, R23 ;  /* 0x0000003032177224 */ /* 0x080fe200078e0217 */
[----:B------:R-:W-:Y:S01]  /*7350*/  SHF.L.U32 R50, R57, 0x10, RZ ;  /* 0x0000001039327819 */ /* 0x000fe200000006ff */
[----:B------:R-:W-:Y:S01]  /*7360*/  IMAD R20, R49, R48, R20 ;  /* 0x0000003031147224 */ /* 0x000fe200078e0214 */
[----:B------:R-:W-:Y:S01]  /*7370*/  SHF.L.U32 R49, R57, 0x8, RZ ;  /* 0x0000000839317819 */ /* 0x000fe200000006ff */
[C---:B------:R-:W-:Y:S01]  /*7380*/  IMAD R21, R44.reuse, R25, RZ ;  /* 0x000000192c157224 */ /* 0x040fe200078e02ff */
[----:B------:R-:W-:Y:S01]  /*7390*/  SHF.R.S32.HI R50, RZ, 0x18, R50 ;  /* 0x00000018ff327819 */ /* 0x000fe20000011432 */
[----:B------:R-:W-:Y:S01]  /*73a0*/  IMAD R26, R44, R26, RZ ;  /* 0x0000001a2c1a7224 */ /* 0x000fe200078e02ff */
[----:B------:R-:W-:Y:S01]  /*73b0*/  SHF.R.S32.HI R49, RZ, 0x18, R49 ;  /* 0x00000018ff317819 */ /* 0x000fe20000011431 */
[----:B------:R-:W-:Y:S01]  /*73c0*/  IMAD.U32 R52, R58, 0x10000, RZ ;  /* 0x000100003a347824 */ /* 0x000fe200078e00ff */
[----:B------:R1:W-:Y:S01]  /*73d0*/  STS.128 [R69+UR49+0x3300], R64 ;  /* 0x0033004045007988 */ /* 0x0003e20008000c31 */
[----:B------:R-:W-:Y:S01]  /*73e0*/  IMAD R21, R50, R48, R21 ;  /* 0x0000003032157224 */ /* 0x000fe200078e0215 */
        /* <DEDUP_REMOVED lines=8> */
[----:B------:R-:W-:Y:S01]  /*7470*/  SHF.R.S32.HI R49, RZ, 0x18, R53 ;  /* 0x00000018ff317819 */ /* 0x000fe20000011435 */
[-C--:B------:R-:W-:Y:S01]  /*7480*/  IMAD R27, R50, R48.reuse, R27 ;  /* 0x00000030321b7224 */ /* 0x080fe200078e021b */
[----:B------:R-:W-:Y:S01]  /*7490*/  SHF.R.S32.HI R50, RZ, 0x18, R58 ;  /* 0x00000018ff327819 */ /* 0x000fe2000001143a */
[----:B------:R-:W-:Y:S01]  /*74a0*/  IMAD R24, R51, R48, R24 ;  /* 0x0000003033187224 */ /* 0x000fe200078e0218 */
[----:B------:R-:W-:Y:S01]  /*74b0*/  SHF.L.U32 R53, R59, 0x10, RZ ;  /* 0x000000103b357819 */ /* 0x000fe200000006ff */
[----:B------:R-:W-:Y:S01]  /*74c0*/  IMAD R30, R44, R30, RZ ;  /* 0x0000001e2c1e7224 */ /* 0x000fe200078e02ff */
[----:B------:R-:W-:Y:S01]  /*74d0*/  I2IP.S8.S32.SAT R73, R27, R26, RZ ;  /* 0x0000001a1b497239 */ /* 0x000fe200000014ff */
[----:B------:R-:W-:Y:S01]  /*74e0*/  IMAD R25, R52, R48, R25 ;  /* 0x0000003034197224 */ /* 0x000fe200078e0219 */
[----:B------:R-:W-:Y:S01]  /*74f0*/  PRMT R52, R59, 0x8880, RZ ;  /* 0x000088803b347816 */ /* 0x000fe200000000ff */
[C---:B------:R-:W-:Y:S01]  /*7500*/  IMAD R31, R44.reuse, R31, RZ ;  /* 0x0000001f2c1f7224 */ /* 0x040fe200078e02ff */
[----:B------:R-:W-:Y:S01]  /*7510*/  I2IP.S8.S32.SAT R73, R21, R20, R73 ;  /* 0x0000001415497239 */ /* 0x000fe20000001449 */
[----:B------:R-:W-:Y:S01]  /*7520*/  IMAD R30, R49, R48, R30 ;  /* 0x00000030311e7224 */ /* 0x000fe200078e021e */
[----:B------:R-:W-:Y:S01]  /*7530*/  SHF.L.U32 R51, R59, 0x8, RZ ;  /* 0x000000083b337819 */ /* 0x000fe200000006ff */
[----:B------:R-:W-:Y:S02]  /*7540*/  IMAD R28, R44, R32, RZ ;  /* 0x000000202c1c7224 */ /* 0x000fe400078e02ff */
[----:B------:R-:W-:Y:S01]  /*7550*/  IMAD.MOV.U32 R49, RZ, RZ, R52 ;  /* 0x000000ffff317224 */ /* 0x000fe200078e0034 */
[----:B------:R-:W-:Y:S01]  /*7560*/  SHF.R.S32.HI R51, RZ, 0x18, R51 ;  /* 0x00000018ff337819 */ /* 0x000fe20000011433 */
[-C--:B------:R-:W-:Y:S01]  /*7570*/  IMAD R31, R50, R48.reuse, R31 ;  /* 0x00000030321f7224 */ /* 0x080fe200078e021f */
[----:B------:R-:W-:Y:S01]  /*7580*/  SHF.R.S32.HI R50, RZ, 0x18, R53 ;  /* 0x00000018ff327819 */ /* 0x000fe20000011435 */
[C---:B------:R-:W-:Y:S01]  /*7590*/  IMAD R29, R44.reuse, R33, RZ ;  /* 0x000000212c1d7224 */ /* 0x040fe200078e02ff */
[----:B------:R-:W-:Y:S01]  /*75a0*/  SHF.R.S32.HI R52, RZ, 0x18, R59 ;  /* 0x00000018ff347819 */ /* 0x000fe2000001143b */
[----:B------:R-:W-:Y:S01]  /*75b0*/  IMAD R28, R49, R48, R28 ;  /* 0x00000030311c7224 */ /* 0x000fe200078e021c */
[----:B------:R-:W-:Y:S01]  /*75c0*/  I2IP.S8.S32.SAT R70, R31, R30, RZ ;  /* 0x0000001e1f467239 */ /* 0x000fe200000014ff */
[----:B------:R-:W-:Y:S02]  /*75d0*/  IMAD R34, R44, R34, RZ ;  /* 0x000000222c227224 */ /* 0x000fe400078e02ff */
[----:B------:R-:W-:Y:S01]  /*75e0*/  IMAD R29, R50, R48, R29 ;  /* 0x00000030321d7224 */ /* 0x000fe200078e021d */
[----:B------:R-:W-:Y:S01]  /*75f0*/  I2IP.S8.S32.SAT R74, R25, R24, R70 ;  /* 0x00000018194a7239 */ /* 0x000fe20000001446 */
[----:B------:R-:W-:Y:S02]  /*7600*/  IMAD R35, R44, R35, RZ ;  /* 0x000000232c237224 */ /* 0x000fe400078e02ff */
[-C--:B------:R-:W-:Y:S02]  /*7610*/  IMAD R34, R51, R48.reuse, R34 ;  /* 0x0000003033227224 */ /* 0x080fe400078e0222 */
[----:B------:R-:W-:Y:S05]  /*7620*/  IMAD R35, R52, R48, R35 ;  /* 0x0000003034237224 */ /* 0x000fea00078e0223 */
[----:B------:R-:W-:Y:S04]  /*7630*/  I2IP.S8.S32.SAT R71, R35, R34, RZ ;  /* 0x0000002223477239 */ /* 0x000fe800000014ff */
[----:B------:R-:W-:Y:S05]  /*7640*/  I2IP.S8.S32.SAT R75, R29, R28, R71 ;  /* 0x0000001c1d4b7239 */ /* 0x000fea0000001447 */
[----:B------:R1:W-:Y:S01]  /*7650*/  STS.128 [R77+0x3300], R72 ;  /* 0x003300484d007388 */ /* 0x0003e20000000c00 */
[----:B------:R-:W-:Y:S01]  /*7660*/  @!PT LDS RZ, [RZ] ;  /* 0x00000000fffff984 */ /* 0x000fe20000000800 */
[----:B------:R-:W-:Y:S01]  /*7670*/  @!PT LDS RZ, [RZ] ;  /* 0x00000000fffff984 */ /* 0x000fe20000000800 */
[----:B------:R-:W-:Y:S01]  /*7680*/  @!PT LDS RZ, [RZ] ;  /* 0x00000000fffff984 */ /* 0x000fe20000000800 */
[----:B------:R-:W-:Y:S01]  /*7690*/  @!PT LDS RZ, [RZ] ;  /* 0x00000000fffff984 */ /* 0x000fe20000000800 */
[----:B------:R2:W-:Y:S07]  /*76a0*/  MEMBAR.ALL.CTA ;  /* 0x0000000000007992 */ /* 0x0005ee0000008000 */
[----:B--2---:R-:W2:Y:S02]  /*76b0*/  FENCE.VIEW.ASYNC.S ;  /* 0x00000000000073c6 */ /* 0x004ea40000000000 */
[----:B--2---:R-:W-:Y:S06]  /*76c0*/  BAR.SYNC.DEFER_BLOCKING 0x1, 0x80 ;  /* 0x0042000000007b1d */ /* 0x004fec0000010000 */
[----:B------:R-:W-:Y:S05]  /*76d0*/  @P0 BRA `(.L_x_131) ;  /* 0x0000000000300947 */ /* 0x000fea0003800000 */
[----:B------:R-:W-:Y:S02]  /*76e0*/  UIADD3 UR10, UP0, UPT, UR52, 0x680, URZ ;  /* 0x00000680340a7890 */ /* 0x000fe4000ff1e0ff */
[----:B------:R-:W-:Y:S02]  /*76f0*/  UIADD3 UR9, UPT, UPT, UR49, UR8, URZ ;  /* 0x0000000831097290 */ /* 0x000fe4000fffe0ff */
[----:B------:R-:W-:Y:S02]  /*7700*/  UIADD3.X UR11, UPT, UPT, URZ, UR53, URZ, UP0, !UPT ;  /* 0x00000035ff0b7290 */ /* 0x000fe400087fe4ff */
[----:B------:R-:W-:Y:S01]  /*7710*/  UIADD3 UR40, UPT, UPT, UR9, 0x3300, URZ ;  /* 0x0000330009287890 */ /* 0x000fe2000fffe0ff */
[----:B------:R-:W-:Y:S01]  /*7720*/  UMOV UR43, UR36 ;  /* 0x00000024002b7c82 */ /* 0x000fe20008000000 */
[----:B------:R-:W-:Y:S02]  /*7730*/  UIADD3 UR5, UPT, UPT, UR41, 0x60, URZ ;  /* 0x0000006029057890 */ /* 0x000fe4000fffe0ff */
[----:B------:R-:W-:Y:S01]  /*7740*/  UIADD3 UR4, UPT, UPT, UR9, 0x3b00, URZ ;  /* 0x00003b0009047890 */ /* 0x000fe2000fffe0ff */
[----:B------:R-:W-:Y:S01]  /*7750*/  UMOV UR6, UR42 ;  /* 0x0000002a00067c82 */ /* 0x000fe20008000000 */
[----:B------:R-:W-:Y:S03]  /*7760*/  UMOV UR7, UR36 ;  /* 0x0000002400077c82 */ /* 0x000fe60008000000 */
[----:B------:R2:W-:Y:S04]  /*7770*/  UTMASTG.3D [UR40], [UR10] ;  /* 0x000000280a0073b5 */ /* 0x0005e80008010000 */
[----:B------:R2:W-:Y:S02]  /*7780*/  UTMASTG.3D [UR4], [UR10] ;  /* 0x000000040a0073b5 */ /* 0x0005e40008010000 */
[----:B--2---:R0:W-:Y:S02]  /*7790*/  UTMACMDFLUSH ;  /* 0x00000000000079b7 */ /* 0x0041e40000000000 */
.L_x_131:
[----:B------:R-:W-:Y:S05]  /*77a0*/  BSYNC.RECONVERGENT B0 ;  /* 0x0000000000007941 */ /* 0x000fea0003800200 */
.L_x_130:
[----:B------:R-:W-:Y:S01]  /*77b0*/  UIADD3 UR40, UPT, UPT, UR54, 0x1, URZ ;  /* 0x0000000136287890 */ /* 0x000fe2000fffe0ff */
[----:B------:R-:W-:Y:S01]  /*77c0*/  ISETP.NE.AND P1, PT, R68, RZ, PT ;  /* 0x000000ff4400720c */ /* 0x000fe20003f25270 */
[----:B------:R-:W-:Y:S01]  /*77d0*/  BSSY.RECONVERGENT B0, `(.L_x_132) ;  /* 0x0000007000007945 */ /* 0x000fe20003800200 */
[----:B------:R-:W-:Y:S01]  /*77e0*/  LEA R4, R98, UR49, 0x3 ;  /* 0x0000003162047c11 */ /* 0x000fe2000f8e18ff */
[----:B------:R-:W-:Y:S04]  /*77f0*/  UISETP.NE.AND UP0, UPT, UR40, 0x2, UPT ;  /* 0x000000022800788c */ /* 0x000fe8000bf05270 */
[----:B------:R-:W-:Y:S06]  /*7800*/  USEL UR40, UR40, URZ, UP0 ;  /* 0x000000ff28287287 */ /* 0x000fec0008000000 */
[----:B------:R-:W-:Y:S01]  /*7810*/  @P1 SHF.L.U32 R3, R97, 0x1f, RZ ;  /* 0x0000001f61031819 */ /* 0x000fe200000006ff */
[----:B------:R-:W-:Y:S05]  /*7820*/  @P0 BRA `(.L_x_133) ;  /* 0x0000000000040947 */ /* 0x000fea0003800000 */
[----:B------:R-:W-:Y:S04]  /*7830*/  DEPBAR.LE SB0, 0x1 ;  /* 0x000080400000791a */ /* 0x000fe80000000000 */
.L_x_133:
[----:B------:R-:W-:Y:S05]  /*7840*/  BSYNC.RECONVERGENT B0 ;  /* 0x0000000000007941 */ /* 0x000fea0003800200 */
.L_x_132:
[----:B------:R-:W-:Y:S06]  /*7850*/  BAR.SYNC.DEFER_BLOCKING 0x1, 0x80 ;  /* 0x0042000000007b1d */ /* 0x000fec0000010000 */
[----:B------:R-:W2:Y:S01]  /*7860*/  @P1 SYNCS.PHASECHK.TRANS64.TRYWAIT P0, [R4+URZ+0x140], R3 ;  /* 0x00014003040015a7 */ /* 0x000ea200080011ff */
[----:B------:R-:W-:Y:S01]  /*7870*/  BSSY B1, `(.L_x_134) ;  /* 0x0000020000017945 */ /* 0x000fe20003800000 */
[----:B--2---:R-:W-:Y:S03]  /*7880*/  @P1 SEL R54, RZ, 0x1, !P0 ;  /* 0x00000001ff361807 */ /* 0x004fe60004000000 */
[----:B------:R-:W-:Y:S05]  /*7890*/  @!P1 BRA `(.L_x_135) ;  /* 0x0000000000749947 */ /* 0x000fea0003800000 */
[----:B------:R-:W-:Y:S01]  /*78a0*/  ISETP.NE.AND P1, PT, R55, RZ, PT ;  /* 0x000000ff3700720c */ /* 0x000fe20003f25270 */
[----:B------:R-:W-:Y:S01]  /*78b0*/  BSSY B0, `(.L_x_136) ;  /* 0x0000009000007945 */ /* 0x000fe20003800000 */
[----:B------:R-:W-:Y:S11]  /*78c0*/  ISETP.NE.AND P0, PT, R54, RZ, PT ;  /* 0x000000ff3600720c */ /* 0x000ff60003f05270 */
[----:B------:R-:W-:Y:S05]  /*78d0*/  @P1 IMAD R0, R98, 0x1000, R93 ;  /* 0x0000100062001824 */ /* 0x000fea00078e025d */
[----:B------:R-:W-:Y:S05]  /*78e0*/  @P1 IADD3 R6, PT, PT, R0, UR49, RZ ;  /* 0x0000003100061c10 */ /* 0x000fea000fffe0ff */
[----:B------:R-:W-:Y:S01]  /*78f0*/  @P1 IMAD.IADD R5, R6, 0x1, R105 ;  /* 0x0000000106051824 */ /* 0x000fe200078e0269 */
[----:B------:R-:W-:Y:S06]  /*7900*/  @P0 BRA `(.L_x_137) ;  /* 0x00000000000c0947 */ /* 0x000fec0003800000 */
[----:B------:R-:W-:Y:S04]  /*7910*/  SHF.L.U32 R3, R97, 0x1f, RZ ;  /* 0x0000001f61037819 */ /* 0x000fe800000006ff */
[----:B------:R-:W2:Y:S02]  /*7920*/  SYNCS.PHASECHK.TRANS64.TRYWAIT P0, [R4+URZ+0x140], R3 ;  /* 0x00014003040075a7 */ /* 0x000ea400080011ff */
[----:B--2---:R-:W-:Y:S05]  /*7930*/  @!P0 BRA `(.L_x_138) ;  /* 0x0000002c009c8947 */ /* 0x004fea0003800000 */
.L_x_137:
[----:B------:R-:W-:Y:S05]  /*7940*/  BSYNC B0 ;  /* 0x0000000000007941 */ /* 0x000fea0003800000 */
.L_x_136:
[----:B------:R-:W-:Y:S01]  /*7950*/  ISETP.NE.AND P0, PT, R55, RZ, PT ;  /* 0x000000ff3700720c */ /* 0x000fe20003f05270 */
[----:B--2---:R-:W-:Y:S02]  /*7960*/  VIADD R4, R4, 0x158 ;  /* 0x0000015804047836 */ /* 0x004fe40000000000 */
[----:B------:R-:W-:Y:S02]  /*7970*/  IMAD.U32 R3, RZ, RZ, UR37 ;  /* 0x00000025ff037e24 */ /* 0x000fe4000f8e00ff */
[----:B------:R-:W-:Y:S03]  /*7980*/  VIADD R98, R98, 0x1 ;  /* 0x0000000162627836 */ /* 0x000fe60000000000 */
[----:B------:R-:W-:Y:S05]  /*7990*/  PRMT R3, R3, 0x654, R4 ;  /* 0x0000065403037816 */ /* 0x000fea0000000004 */
[----:B------:R2:W3:Y:S04]  /*79a0*/  @P0 LDS.128 R60, [R0+UR49+0x300] ;  /* 0x00030031003c0984 */ /* 0x0004e80008000c00 */
[----:B------:R2:W4:Y:S01]  /*79b0*/  @P0 LDS.128 R56, [R5+0x300] ;  /* 0x0003000005380984 */ /* 0x0005220000000c00 */
[C---:B------:R-:W-:Y:S01]  /*79c0*/  ISETP.NE.AND P0, PT, R98.reuse, 0x3, PT ;  /* 0x000000036200780c */ /* 0x040fe20003f05270 */
[----:B------:R-:W-:Y:S01]  /*79d0*/  @!PT LDS RZ, [RZ] ;  /* 0x00000000fffff984 */ /* 0x000fe20000000800 */
[----:B------:R-:W-:Y:S01]  /*79e0*/  @!PT LDS RZ, [RZ] ;  /* 0x00000000fffff984 */ /* 0x000fe20000000800 */
[----:B------:R-:W-:Y:S01]  /*79f0*/  @!PT LDS RZ, [RZ] ;  /* 0x00000000fffff984 */ /* 0x000fe20000000800 */
[----:B------:R-:W-:Y:S01]  /*7a00*/  @!PT LDS RZ, [RZ] ;  /* 0x00000000fffff984 */ /* 0x000fe20000000800 */
[----:B------:R5:W-:Y:S06]  /*7a10*/  MEMBAR.ALL.CTA ;  /* 0x0000000000007992 */ /* 0x000bec0000008000 */
[----:B-----5:R-:W5:Y:S01]  /*7a20*/  FENCE.VIEW.ASYNC.S ;  /* 0x00000000000073c6 */ /* 0x020f620000000000 */
[----:B------:R-:W-:Y:S02]  /*7a30*/  SEL R4, RZ, 0x1, P0 ;  /* 0x00000001ff047807 */ /* 0x000fe40000000000 */
[----:B------:R-:W-:Y:S02]  /*7a40*/  SEL R98, R98, RZ, P0 ;  /* 0x000000ff62627207 */ /* 0x000fe40000000000 */
[----:B------:R-:W-:Y:S01]  /*7a50*/  LOP3.LUT R97, R97, R4, RZ, 0x3c, !PT ;  /* 0x0000000461617212 */ /* 0x000fe200078e3cff */
[----:B-----5:R2:W-:Y:S06]  /*7a60*/  SYNCS.ARRIVE.TRANS64.RED.A1T0 RZ, [R3+URZ], RZ ;  /* 0x000000ff03ff79a7 */ /* 0x0205ec00081004ff */
.L_x_135:
[----:B------:R-:W-:Y:S05]  /*7a70*/  BSYNC B1 ;  /* 0x0000000000017941 */ /* 0x000fea0003800000 */
.L_x_134:
[----:B--2---:R-:W-:Y:S05]  /*7a80*/  VIADD R0, R46, 0x20 ;  /* 0x000000202e007836 */ /* 0x004fea0000000000 */
[----:B------:R-:W-:Y:S04]  /*7a90*/  SHF.R.U32.HI R0, RZ, 0x15, R0 ;  /* 0x00000015ff007819 */ /* 0x000fe80000011600 */
[----:B------:R-:W-:Y:S11]  /*7aa0*/  LOP3.LUT P0, RZ, R0, 0x3, R95, 0x48, !PT ;  /* 0x0000000300ff7812 */ /* 0x000ff6000780485f */
[----:B------:R-:W-:Y:S02]  /*7ab0*/  @!UPT UIADD3 URZ, UPT, UPT, URZ, URZ, URZ ;  /* 0x000000fffffff290 */ /* 0x000fe4000fffe0ff */
[----:B------:R-:W-:Y:S05]  /*7ac0*/  @!P0 BRA `(.L_x_139) ;  /* 0x0000000000408947 */ /* 0x000fea0003800000 */
[----:B------:R-:W2:Y:S01]  /*7ad0*/  LDCU.64 UR8, c[0x4][0x78] ;  /* 0x01000f00ff0877ac */ /* 0x000ea20008000a00 */
[----:B------:R-:W-:Y:S01]  /*7ae0*/  MOV R15, 0x0 ;  /* 0x00000000000f7802 */ /* 0x000fe20000000f00 */
[----:B------:R-:W-:Y:S02]  /*7af0*/  HFMA2 R12, -RZ, RZ, 0, 5.9604644775390625e-08 ;  /* 0x00000001ff0c7431 */ /* 0x000fe400000001ff */
[----:B------:R-:W-:Y:S02]  /*7b00*/  IMAD.MOV.U32 R8, RZ, RZ, 0x192 ;  /* 0x00000192ff087424 */ /* 0x000fe400078e00ff */
[----:B------:R-:W-:Y:S01]  /*7b10*/  IMAD.MOV.U32 R13, RZ, RZ, RZ ;  /* 0x000000ffff0d7224 */ /* 0x000fe200078e00ff */
[----:B------:R-:W5:Y:S01]  /*7b20*/  LDCU.64 UR6, c[0x4][0x80] ;  /* 0x01001000ff0677ac */ /* 0x000f620008000a00 */
[----:B------:R-:W1:Y:S01]  /*7b30*/  LDC.64 R14, c[0x4][R15] ;  /* 0x010000000f0e7b82 */ /* 0x000e620000000a00 */
[----:B------:R-:W3:Y:S01]  /*7b40*/  LDCU.64 UR4, c[0x4][0x18] ;  /* 0x01000300ff0477ac */ /* 0x000ee20008000a00 */
[----:B--2---:R-:W-:Y:S01]  /*7b50*/  MOV R5, UR9 ;  /* 0x0000000900057c02 */ /* 0x004fe20008000f00 */
[----:B------:R-:W-:Y:S01]  /*7b60*/  IMAD.U32 R4, RZ, RZ, UR8 ;  /* 0x00000008ff047e24 */ /* 0x000fe2000f8e00ff */
[----:B-----5:R-:W-:Y:S01]  /*7b70*/  MOV R7, UR7 ;  /* 0x0000000700077c02 */ /* 0x020fe20008000f00 */
[----:B------:R-:W-:Y:S01]  /*7b80*/  IMAD.U32 R6, RZ, RZ, UR6 ;  /* 0x00000006ff067e24 */ /* 0x000fe2000f8e00ff */
[----:B---3--:R-:W-:Y:S01]  /*7b90*/  MOV R11, UR5 ;  /* 0x00000005000b7c02 */ /* 0x008fe20008000f00 */
[----:B------:R-:W-:Y:S02]  /*7ba0*/  IMAD.U32 R10, RZ, RZ, UR4 ;  /* 0x00000004ff0a7e24 */ /* 0x000fe4000f8e00ff */
[----:B------:R-:W-:Y:S07]  /*7bb0*/  LEPC R20, `(.L_x_139) ;  /* 0x000000001014794e */ /* 0x000fee0000000000 */
[----:B-1--4-:R-:W-:Y:S05]  /*7bc0*/  CALL.ABS.NOINC R14 ;  /* 0x000000000e007343 */ /* 0x012fea0003c00000 */
.L_x_139:
[----:B------:R-:W-:Y:S01]  /*7bd0*/  ISETP.NE.AND P0, PT, R101, RZ, PT ;  /* 0x000000ff6500720c */ /* 0x000fe20003f05270 */
[----:B------:R-:W-:Y:S05]  /*7be0*/  WARPSYNC.ALL ;  /* 0x0000000000007948 */ /* 0x000fea0003800000 */
[----:B------:R-:W-:Y:S01]  /*7bf0*/  R2UR UR4, R46 ;  /* 0x000000002e0472ca */ /* 0x000fe200000e0000 */
[----:B------:R-:W-:Y:S01]  /*7c00*/  USHF.L.U32 UR12, UR40, 0xc, URZ ;  /* 0x0000000c280c7899 */ /* 0x000fe200080006ff */
[C---:B---3--:R-:W-:Y:S01]  /*7c10*/  SHF.L.U32 R50, R60.reuse, 0x10, RZ ;  /* 0x000000103c327819 */ /* 0x048fe200000006ff */
[----:B------:R-:W-:Y:S01]  /*7c20*/  BSSY.RECONVERGENT B0, `(.L_x_140) ;  /* 0x000009f000007945 */ /* 0x000fe20003800200 */
[C---:B------:R-:W-:Y:S02]  /*7c30*/  PRMT R49, R60.reuse, 0x8880, RZ ;  /* 0x000088803c317816 */ /* 0x040fe400000000ff */
[----:B------:R-:W-:Y:S02]  /*7c40*/  SHF.R.S32.HI R50, RZ, 0x18, R50 ;  /* 0x00000018ff327819 */ /* 0x000fe40000011432 */
[----:B------:R-:W-:Y:S02]  /*7c50*/  SHF.L.U32 R51, R60, 0x8, RZ ;  /* 0x000000083c337819 */ /* 0x000fe400000006ff */
[----:B------:R-:W-:Y:S02]  /*7c60*/  SHF.L.U32 R52, R61, 0x10, RZ ;  /* 0x000000103d347819 */ /* 0x000fe400000006ff */
[----:B-1----:R-:W-:Y:S01]  /*7c70*/  LOP3.LUT R69, R93, UR12, RZ, 0xfc, !PT ;  /* 0x0000000c5d457c12 */ /* 0x002fe2000f8efcff */
[----:B------:R-:W1:Y:S01]  /*7c80*/  LDTM.x32 R4, tmem[UR4+0x20] ;  /* 0x00002004000479ee */ /* 0x000e6200082c0000 */
[----:B------:R-:W-:Y:S02]  /*7c90*/  SHF.L.U32 R53, R63, 0x8, RZ ;  /* 0x000000083f357819 */ /* 0x000fe400000006ff */
[----:B------:R-:W-:Y:S02]  /*7ca0*/  IADD3 R76, PT, PT, R69, UR49, RZ ;  /* 0x00000031454c7c10 */ /* 0x000fe4000fffe0ff */
[----:B------:R-:W-:Y:S02]  /*7cb0*/  SHF.R.S32.HI R53, RZ, 0x18, R53 ;  /* 0x00000018ff357819 */ /* 0x000fe40000011435 */
[----:B------:R-:W-:Y:S01]  /*7cc0*/  IADD3 R78, PT, PT, R105, R76, RZ ;  /* 0x0000004c694e7210 */ /* 0x000fe20007ffe0ff */
[C---:B-1----:R-:W-:Y:S02]  /*7cd0*/  IMAD R0, R44.reuse, R4, RZ ;  /* 0x000000042c007224 */ /* 0x042fe400078e02ff */
[C---:B------:R-:W-:Y:S02]  /*7ce0*/  IMAD R3, R44.reuse, R5, RZ ;  /* 0x000000052c037224 */ /* 0x040fe400078e02ff */
[----:B------:R-:W-:Y:S01]  /*7cf0*/  IMAD R0, R49, R48, R0 ;  /* 0x0000003031007224 */ /* 0x000fe200078e0200 */
[----:B------:R-:W-:Y:S01]  /*7d00*/  SHF.R.S32.HI R49, RZ, 0x18, R51 ;  /* 0x00000018ff317819 */ /* 0x000fe20000011433 */
[----:B------:R-:W-:Y:S01]  /*7d10*/  IMAD R6, R44, R6, RZ ;  /* 0x000000062c067224 */ /* 0x000fe200078e02ff */
[----:B------:R-:W-:Y:S01]  /*7d20*/  PRMT R51, R61, 0x8880, RZ ;  /* 0x000088803d337816 */ /* 0x000fe200000000ff */
[-C--:B------:R-:W-:Y:S01]  /*7d30*/  IMAD R3, R50, R48.reuse, R3 ;  /* 0x0000003032037224 */ /* 0x080fe200078e0203 */
[----:B------:R-:W-:Y:S01]  /*7d40*/  SHF.R.S32.HI R50, RZ, 0x18, R60 ;  /* 0x00000018ff327819 */ /* 0x000fe2000001143c */
[----:B------:R-:W-:Y:S02]  /*7d50*/  IMAD R7, R44, R7, RZ ;  /* 0x000000072c077224 */ /* 0x000fe400078e02ff */
[-C--:B------:R-:W-:Y:S01]  /*7d60*/  IMAD R6, R49, R48.reuse, R6 ;  /* 0x0000003031067224 */ /* 0x080fe200078e0206 */
[----:B------:R-:W-:Y:S01]  /*7d70*/  MOV R49, R51 ;  /* 0x0000003300317202 */ /* 0x000fe20000000f00 */
[----:B------:R-:W-:Y:S01]  /*7d80*/  IMAD R7, R50, R48, R7 ;  /* 0x0000003032077224 */ /* 0x000fe200078e0207 */
[----:B------:R-:W-:Y:S01]  /*7d90*/  SHF.R.S32.HI R50, RZ, 0x18, R52 ;  /* 0x00000018ff327819 */ /* 0x000fe20000011434 */
[C---:B------:R-:W-:Y:S01]  /*7da0*/  IMAD R4, R44.reuse, R8, RZ ;  /* 0x000000082c047224 */ /* 0x040fe200078e02ff */
[----:B------:R-:W-:Y:S01]  /*7db0*/  SHF.L.U32 R51, R61, 0x8, RZ ;  /* 0x000000083d337819 */ /* 0x000fe200000006ff */
[C---:B------:R-:W-:Y:S01]  /*7dc0*/  IMAD R5, R44.reuse, R9, RZ ;  /* 0x000000092c057224 */ /* 0x040fe200078e02ff */
[----:B------:R-:W-:Y:S01]  /*7dd0*/  I2IP.S8.S32.SAT R64, R7, R6, RZ ;  /* 0x0000000607407239 */ /* 0x000fe200000014ff */
[----:B------:R-:W-:Y:S01]  /*7de0*/  IMAD R4, R49, R48, R4 ;  /* 0x0000003031047224 */ /* 0x000fe200078e0204 */
[----:B------:R-:W-:Y:S01]  /*7df0*/  SHF.R.S32.HI R49, RZ, 0x18, R51 ;  /* 0x00000018ff317819 */ /* 0x000fe20000011433 */
[----:B------:R-:W-:Y:S01]  /*7e00*/  IMAD R10, R44, R10, RZ ;  /* 0x0000000a2c0a7224 */ /* 0x000fe200078e02ff */
[----:B------:R-:W-:Y:S01]  /*7e10*/  I2IP.S8.S32.SAT R64, R3, R0, R64 ;  /* 0x0000000003407239 */ /* 0x000fe20000001440 */
[-C--:B------:R-:W-:Y:S01]  /*7e20*/  IMAD R5, R50, R48.reuse, R5 ;  /* 0x0000003032057224 */ /* 0x080fe200078e0205 */
[----:B------:R-:W-:Y:S01]  /*7e30*/  SHF.R.S32.HI R50, RZ, 0x18, R61 ;  /* 0x00000018ff327819 */ /* 0x000fe2000001143d */
[----:B------:R-:W-:Y:S01]  /*7e40*/  IMAD R11, R44, R11, RZ ;  /* 0x0000000b2c0b7224 */ /* 0x000fe200078e02ff */
[----:B------:R-:W-:Y:S01]  /*7e50*/  PRMT R52, R63, 0x8880, RZ ;  /* 0x000088803f347816 */ /* 0x000fe200000000ff */
[-C--:B------:R-:W-:Y:S01]  /*7e60*/  IMAD R10, R49, R48.reuse, R10 ;  /* 0x00000030310a7224 */ /* 0x080fe200078e020a */
[----:B------:R-:W-:Y:S01]  /*7e70*/  PRMT R49, R62, 0x8880, RZ ;  /* 0x000088803e317816 */ /* 0x000fe200000000ff */
[----:B------:R-:W-:Y:S01]  /*7e80*/  IMAD R11, R50, R48, R11 ;  /* 0x00000030320b7224 */ /* 0x000fe200078e020b */
[----:B------:R-:W-:Y:S01]  /*7e90*/  SHF.L.U32 R50, R62, 0x10, RZ ;  /* 0x000000103e327819 */ /* 0x000fe200000006ff */
[----:B------:R-:W-:Y:S02]  /*7ea0*/  IMAD R8, R44, R12, RZ ;  /* 0x0000000c2c087224 */ /* 0x000fe400078e02ff */
[----:B------:R-:W-:Y:S01]  /*7eb0*/  IMAD.SHL.U32 R51, R62, 0x100, RZ ;  /* 0x000001003e337824 */ /* 0x000fe200078e00ff */
[----:B------:R-:W-:Y:S01]  /*7ec0*/  SHF.R.S32.HI R50, RZ, 0x18, R50 ;  /* 0x00000018ff327819 */ /* 0x000fe20000011432 */
[C---:B------:R-:W-:Y:S01]  /*7ed0*/  IMAD R9, R44.reuse, R13, RZ ;  /* 0x0000000d2c097224 */ /* 0x040fe200078e02ff */
[----:B------:R-:W-:Y:S01]  /*7ee0*/  I2IP.S8.S32.SAT R65, R11, R10, RZ ;  /* 0x0000000a0b417239 */ /* 0x000fe200000014ff */
[----:B------:R-:W-:Y:S01]  /*7ef0*/  IMAD R8, R49, R48, R8 ;  /* 0x0000003031087224 */ /* 0x000fe200078e0208 */
[----:B------:R-:W-:Y:S01]  /*7f00*/  SHF.R.S32.HI R49, RZ, 0x18, R51 ;  /* 0x00000018ff317819 */ /* 0x000fe20000011433 */
[----:B------:R-:W-:Y:S01]  /*7f10*/  IMAD R14, R44, R14, RZ ;  /* 0x0000000e2c0e7224 */ /* 0x000fe200078e02ff */
[----:B------:R-:W-:Y:S01]  /*7f20*/  I2IP.S8.S32.SAT R65, R5, R4, R65 ;  /* 0x0000000405417239 */ /* 0x000fe20000001441 */
        /* <DEDUP_REMOVED lines=9> */
[----:B----4-:R-:W-:Y:S01]  /*7fc0*/  SHF.L.U32 R52, R58, 0x10, RZ ;  /* 0x000000103a347819 */ /* 0x010fe200000006ff */
[----:B------:R-:W-:Y:S01]  /*7fd0*/  IMAD R15, R50, R48, R15 ;  /* 0x00000030320f7224 */ /* 0x000fe200078e020f */
[----:B------:R-:W-:Y:S01]  /*7fe0*/  SHF.R.S32.HI R50, RZ, 0x18, R63 ;  /* 0x00000018ff327819 */ /* 0x000fe2000001143f */
[C---:B------:R-:W-:Y:S01]  /*7ff0*/  IMAD R18, R44.reuse, R18, RZ ;  /* 0x000000122c127224 */ /* 0x040fe200078e02ff */
[----:B------:R-:W-:Y:S01]  /*8000*/  SHF.R.S32.HI R52, RZ, 0x18, R52 ;  /* 0x00000018ff347819 */ /* 0x000fe20000011434 */
[----:B------:R-:W-:Y:S01]  /*8010*/  IMAD R12, R49, R48, R12 ;  /* 0x00000030310c7224 */ /* 0x000fe200078e020c */
[----:B------:R-:W-:Y:S01]  /*8020*/  I2IP.S8.S32.SAT R66, R15, R14, RZ ;  /* 0x0000000e0f427239 */ /* 0x000fe200000014ff */
[----:B------:R-:W-:Y:S01]  /*8030*/  IMAD R19, R44, R19, RZ ;  /* 0x000000132c137224 */ /* 0x000fe200078e02ff */
[----:B------:R-:W-:Y:S01]  /*8040*/  PRMT R49, R56, 0x8880, RZ ;  /* 0x0000888038317816 */ /* 0x000fe200000000ff */
[----:B------:R-:W-:Y:S01]  /*8050*/  IMAD R13, R51, R48, R13 ;  /* 0x00000030330d7224 */ /* 0x000fe200078e020d */
[----:B------:R-:W-:Y:S01]  /*8060*/  I2IP.S8.S32.SAT R66, R9, R8, R66 ;  /* 0x0000000809427239 */ /* 0x000fe20000001442 */
[-C--:B------:R-:W-:Y:S02]  /*8070*/  IMAD R18, R53, R48.reuse, R18 ;  /* 0x0000003035127224 */ /* 0x080fe400078e0212 */
[----:B------:R-:W-:Y:S01]  /*8080*/  IMAD R19, R50, R48, R19 ;  /* 0x0000003032137224 */ /* 0x000fe200078e0213 */
[C---:B------:R-:W-:Y:S01]  /*8090*/  SHF.L.U32 R50, R56.reuse, 0x10, RZ ;  /* 0x0000001038327819 */ /* 0x040fe200000006ff */
[----:B------:R-:W-:Y:S02]  /*80a0*/  IMAD.SHL.U32 R51, R56, 0x100, RZ ;  /* 0x0000010038337824 */ /* 0x000fe400078e00ff */
[C---:B------:R-:W-:Y:S01]  /*80b0*/  IMAD R16, R44.reuse, R20, RZ ;  /* 0x000000142c107224 */ /* 0x040fe200078e02ff */
[----:B------:R-:W-:Y:S01]  /*80c0*/  SHF.R.S32.HI R50, RZ, 0x18, R50 ;  /* 0x00000018ff327819 */ /* 0x000fe20000011432 */
[C---:B------:R-:W-:Y:S01]  /*80d0*/  IMAD R17, R44.reuse, R21, RZ ;  /* 0x000000152c117224 */ /* 0x040fe200078e02ff */
        /* <DEDUP_REMOVED lines=8> */
[----:B------:R-:W-:Y:S01]  /*8160*/  PRMT R50, R57, 0x8880, RZ ;  /* 0x0000888039327816 */ /* 0x000fe200000000ff */
[-C--:B------:R-:W-:Y:S01]  /*8170*/  IMAD R22, R51, R48.reuse, R22 ;  /* 0x0000003033167224 */ /* 0x080fe200078e0216 */
[----:B------:R-:W-:Y:S01]  /*8180*/  SHF.L.U32 R51, R57, 0x10, RZ ;  /* 0x0000001039337819 */ /* 0x000fe200000006ff */
[----:B------:R-:W-:Y:S01]  /*8190*/  IMAD R23, R49, R48, R23 ;  /* 0x0000003031177224 */ /* 0x000fe200078e0217 */
[----:B------:R-:W-:Y:S01]  /*81a0*/  MOV R49, R50 ;  /* 0x0000003200317202 */ /* 0x000fe20000000f00 */
[C---:B------:R-:W-:Y:S01]  /*81b0*/  IMAD R20, R44.reuse, R24, RZ ;  /* 0x000000182c147224 */ /* 0x040fe200078e02ff */
[----:B------:R1:W-:Y:S01]  /*81c0*/  STS.128 [R69+UR49+0x3300], R64 ;  /* 0x0033004045007988 */ /* 0x0003e20008000c31 */
[C---:B------:R-:W-:Y:S01]  /*81d0*/  IMAD R21, R44.reuse, R25, RZ ;  /* 0x000000192c157224 */ /* 0x040fe200078e02ff */
[----:B------:R-:W-:Y:S01]  /*81e0*/  I2IP.S8.S32.SAT R72, R23, R22, RZ ;  /* 0x0000001617487239 */ /* 0x000fe200000014ff */
[----:B------:R-:W-:Y:S01]  /*81f0*/  IMAD R20, R49, R48, R20 ;  /* 0x0000003031147224 */ /* 0x000fe200078e0214 */
[----:B------:R-:W-:Y:S01]  /*8200*/  SHF.R.S32.HI R50, RZ, 0x18, R51 ;  /* 0x00000018ff327819 */ /* 0x000fe20000011433 */
[C---:B------:R-:W-:Y:S01]  /*8210*/  IMAD R26, R44.reuse, R26, RZ ;  /* 0x0000001a2c1a7224 */ /* 0x040fe200078e02ff */
[----:B------:R-:W-:Y:S01]  /*8220*/  SHF.L.U32 R49, R57, 0x8, RZ ;  /* 0x0000000839317819 */ /* 0x000fe200000006ff */
[----:B------:R-:W-:Y:S01]  /*8230*/  IMAD R27, R44, R27, RZ ;  /* 0x0000001b2c1b7224 */ /* 0x000fe200078e02ff */
[----:B------:R-:W-:Y:S01]  /*8240*/  I2IP.S8.S32.SAT R72, R17, R16, R72 ;  /* 0x0000001011487239 */ /* 0x000fe20000001448 */
[----:B------:R-:W-:Y:S01]  /*8250*/  IMAD R21, R50, R48, R21 ;  /* 0x0000003032157224 */ /* 0x000fe200078e0215 */
[----:B------:R-:W-:Y:S01]  /*8260*/  SHF.R.S32.HI R49, RZ, 0x18, R49 ;  /* 0x00000018ff317819 */ /* 0x000fe20000011431 */
[----:B------:R-:W-:Y:S01]  /*8270*/  IMAD.SHL.U32 R53, R58, 0x100, RZ ;  /* 0x000001003a357824 */ /* 0x000fe200078e00ff */
[----:B------:R-:W-:Y:S01]  /*8280*/  SHF.R.S32.HI R50, RZ, 0x18, R57 ;  /* 0x00000018ff327819 */ /* 0x000fe20000011439 */
[----:B------:R-:W-:Y:S01]  /*8290*/  IMAD R24, R44, R28, RZ ;  /* 0x0000001c2c187224 */ /* 0x000fe200078e02ff */
[----:B------:R-:W-:Y:S01]  /*82a0*/  PRMT R51, R58, 0x8880, RZ ;  /* 0x000088803a337816 */ /* 0x000fe200000000ff */
[-C--:B------:R-:W-:Y:S01]  /*82b0*/  IMAD R26, R49, R48.reuse, R26 ;  /* 0x00000030311a7224 */ /* 0x080fe200078e021a */
[----:B------:R-:W-:Y:S01]  /*82c0*/  SHF.R.S32.HI R49, RZ, 0x18, R53 ;  /* 0x00000018ff317819 */ /* 0x000fe20000011435 */
[----:B------:R-:W-:Y:S02]  /*82d0*/  IMAD R25, R44, R29, RZ ;  /* 0x0000001d2c197224 */ /* 0x000fe400078e02ff */
[----:B------:R-:W-:Y:S01]  /*82e0*/  IMAD R27, R50, R48, R27 ;  /* 0x00000030321b7224 */ /* 0x000fe200078e021b */
[----:B------:R-:W-:Y:S01]  /*82f0*/  SHF.R.S32.HI R50, RZ, 0x18, R58 ;  /* 0x00000018ff327819 */ /* 0x000fe2000001143a */
[C---:B------:R-:W-:Y:S02]  /*8300*/  IMAD R30, R44.reuse, R30, RZ ;  /* 0x0000001e2c1e7224 */ /* 0x040fe400078e02ff */
[----:B------:R-:W-:Y:S01]  /*8310*/  IMAD R24, R51, R48, R24 ;  /* 0x0000003033187224 */ /* 0x000fe200078e0218 */
[----:B------:R-:W-:Y:S01]  /*8320*/  SHF.L.U32 R51, R59, 0x8, RZ ;  /* 0x000000083b337819 */ /* 0x000fe200000006ff */
[----:B------:R-:W-:Y:S01]  /*8330*/  IMAD R31, R44, R31, RZ ;  /* 0x0000001f2c1f7224 */ /* 0x000fe200078e02ff */
[----:B------:R-:W-:Y:S01]  /*8340*/  I2IP.S8.S32.SAT R70, R27, R26, RZ ;  /* 0x0000001a1b467239 */ /* 0x000fe200000014ff */
[-C--:B------:R-:W-:Y:S01]  /*8350*/  IMAD R25, R52, R48.reuse, R25 ;  /* 0x0000003034197224 */ /* 0x080fe200078e0219 */
[----:B------:R-:W-:Y:S01]  /*8360*/  SHF.L.U32 R52, R59, 0x10, RZ ;  /* 0x000000103b347819 */ /* 0x000fe200000006ff */
[----:B------:R-:W-:Y:S01]  /*8370*/  IMAD R30, R49, R48, R30 ;  /* 0x00000030311e7224 */ /* 0x000fe200078e021e */
[----:B------:R-:W-:Y:S01]  /*8380*/  PRMT R49, R59, 0x8880, RZ ;  /* 0x000088803b317816 */ /* 0x000fe200000000ff */
[----:B------:R-:W-:Y:S01]  /*8390*/  IMAD R28, R44, R32, RZ ;  /* 0x000000202c1c7224 */ /* 0x000fe200078e02ff */
[----:B------:R-:W-:Y:S01]  /*83a0*/  SHF.R.S32.HI R51, RZ, 0x18, R51 ;  /* 0x00000018ff337819 */ /* 0x000fe20000011433 */
[-C--:B------:R-:W-:Y:S01]  /*83b0*/  IMAD R31, R50, R48.reuse, R31 ;  /* 0x00000030321f7224 */ /* 0x080fe200078e021f */
[----:B------:R-:W-:Y:S01]  /*83c0*/  SHF.R.S32.HI R50, RZ, 0x18, R52 ;  /* 0x00000018ff327819 */ /* 0x000fe20000011434 */
[C---:B------:R-:W-:Y:S01]  /*83d0*/  IMAD R29, R44.reuse, R33, RZ ;  /* 0x000000212c1d7224 */ /* 0x040fe200078e02ff */
[----:B------:R-:W-:Y:S01]  /*83e0*/  SHF.R.S32.HI R52, RZ, 0x18, R59 ;  /* 0x00000018ff347819 */ /* 0x000fe2000001143b */
[----:B------:R-:W-:Y:S01]  /*83f0*/  IMAD R28, R49, R48, R28 ;  /* 0x00000030311c7224 */ /* 0x000fe200078e021c */
[----:B------:R-:W-:Y:S01]  /*8400*/  I2IP.S8.S32.SAT R71, R31, R30, RZ ;  /* 0x0000001e1f477239 */ /* 0x000fe200000014ff */
[----:B------:R-:W-:Y:S01]  /*8410*/  IMAD R34, R44, R34, RZ ;  /* 0x000000222c227224 */ /* 0x000fe200078e02ff */
[----:B------:R-:W-:Y:S01]  /*8420*/  I2IP.S8.S32.SAT R73, R21, R20, R70 ;  /* 0x0000001415497239 */ /* 0x000fe20000001446 */
        /* <DEDUP_REMOVED lines=18> */
[----:B------:R-:W-:Y:S02]  /*8550*/  UIADD3 UR9, UPT, UPT, UR41, 0x20, URZ ;  /* 0x0000002029097890 */ /* 0x000fe4000fffe0ff */
[----:B------:R-:W-:Y:S02]  /*8560*/  UIADD3 UR8, UPT, UPT, UR4, 0x3300, URZ ;  /* 0x0000330004087890 */ /* 0x000fe4000fffe0ff */
[----:B------:R-:W-:Y:S01]  /*8570*/  UIADD3.X UR15, UPT, UPT, URZ, UR53, URZ, UP0, !UPT ;  /* 0x00000035ff0f7290 */ /* 0x000fe200087fe4ff */
[----:B------:R-:W-:Y:S01]  /*8580*/  UMOV UR10, UR42 ;  /* 0x0000002a000a7c82 */ /* 0x000fe20008000000 */
[----:B------:R-:W-:Y:S01]  /*8590*/  UMOV UR11, UR36 ;  /* 0x00000024000b7c82 */ /* 0x000fe20008000000 */
[----:B------:R-:W-:Y:S02]  /*85a0*/  UIADD3 UR5, UPT, UPT, UR41, 0x80, URZ ;  /* 0x0000008029057890 */ /* 0x000fe4000fffe0ff */
[----:B------:R-:W-:Y:S01]  /*85b0*/  UIADD3 UR4, UPT, UPT, UR4, 0x3b00, URZ ;  /* 0x00003b0004047890 */ /* 0x000fe2000fffe0ff */
[----:B------:R-:W-:Y:S03]  /*85c0*/  UMOV UR6, UR42 ;  /* 0x0000002a00067c82 */ /* 0x000fe60008000000 */
[----:B------:R2:W-:Y:S01]  /*85d0*/  UTMASTG.3D [UR8], [UR14] ;  /* 0x000000080e0073b5 */ /* 0x0005e20008010000 */
[----:B------:R-:W-:Y:S04]  /*85e0*/  UMOV UR7, UR36 ;  /* 0x0000002400077c82 */ /* 0x000fe80008000000 */
[----:B------:R2:W-:Y:S02]  /*85f0*/  UTMASTG.3D [UR4], [UR14] ;  /* 0x000000040e0073b5 */ /* 0x0005e40008010000 */
[----:B--2---:R0:W-:Y:S02]  /*8600*/  UTMACMDFLUSH ;  /* 0x00000000000079b7 */ /* 0x0041e40000000000 */
.L_x_141:
[----:B------:R-:W-:Y:S05]  /*8610*/  BSYNC.RECONVERGENT B0 ;  /* 0x0000000000007941 */ /* 0x000fea0003800200 */
.L_x_140:
        /* <DEDUP_REMOVED lines=9> */
.L_x_143:
[----:B------:R-:W-:Y:S05]  /*86b0*/  BSYNC.RECONVERGENT B0 ;  /* 0x0000000000007941 */ /* 0x000fea0003800200 */
.L_x_142:
        /* <DEDUP_REMOVED lines=15> */
.L_x_147:
[----:B------:R-:W-:Y:S05]  /*87b0*/  BSYNC B0 ;  /* 0x0000000000007941 */ /* 0x000fea0003800000 */
.L_x_146:
        /* <DEDUP_REMOVED lines=18> */
.L_x_145:
[----:B------:R-:W-:Y:S05]  /*88e0*/  BSYNC B1 ;  /* 0x0000000000017941 */ /* 0x000fea0003800000 */
.L_x_144:
        /* <DEDUP_REMOVED lines=21> */
.L_x_149:
[----:B------:R-:W-:Y:S01]  /*8a40*/  ISETP.NE.AND P0, PT, R101, RZ, PT ;  /* 0x000000ff6500720c */ /* 0x000fe20003f05270 */
[----:B------:R-:W-:Y:S05]  /*8a50*/  WARPSYNC.ALL ;  /* 0x0000000000007948 */ /* 0x000fea0003800000 */
[----:B------:R-:W-:Y:S01]  /*8a60*/  R2UR UR4, R46 ;  /* 0x000000002e0472ca */ /* 0x000fe200000e0000 */
[----:B------:R-:W-:Y:S01]  /*8a70*/  USHF.L.U32 UR12, UR40, 0xc, URZ ;  /* 0x0000000c280c7899 */ /* 0x000fe200080006ff */
[C---:B---3--:R-:W-:Y:S01]  /*8a80*/  SHF.L.U32 R50, R60.reuse, 0x10, RZ ;  /* 0x000000103c327819 */ /* 0x048fe200000006ff */
[----:B-1----:R-:W-:Y:S01]  /*8a90*/  IMAD.SHL.U32 R78, R61, 0x100, RZ ;  /* 0x000001003d4e7824 */ /* 0x002fe200078e00ff */
[C---:B------:R-:W-:Y:S01]  /*8aa0*/  PRMT R49, R60.reuse, 0x8880, RZ ;  /* 0x000088803c317816 */ /* 0x040fe200000000ff */
[----:B------:R-:W-:Y:S01]  /*8ab0*/  IMAD.U32 R73, R63, 0x10000, RZ ;  /* 0x000100003f497824 */ /* 0x000fe200078e00ff */
[----:B------:R-:W-:Y:S01]  /*8ac0*/  SHF.L.U32 R51, R60, 0x8, RZ ;  /* 0x000000083c337819 */ /* 0x000fe200000006ff */
[----:B----4-:R-:W-:Y:S01]  /*8ad0*/  IMAD.U32 R67, R57, 0x10000, RZ ;  /* 0x0001000039437824 */ /* 0x010fe200078e00ff */
[----:B------:R-:W-:Y:S01]  /*8ae0*/  SHF.R.S32.HI R50, RZ, 0x18, R50 ;  /* 0x00000018ff327819 */ /* 0x000fe20000011432 */
[----:B------:R-:W-:Y:S01]  /*8af0*/  UIADD3 UR54, UPT, UPT, UR40, 0x1, URZ ;  /* 0x0000000128367890 */ /* 0x000fe2000fffe0ff */
[----:B------:R-:W-:Y:S01]  /*8b00*/  PRMT R80, R61, 0x8880, RZ ;  /* 0x000088803d507816 */ /* 0x000fe200000000ff */
[----:B------:R-:W-:Y:S01]  /*8b10*/  BSSY.RECONVERGENT B0, `(.L_x_150) ;  /* 0x00000a0000007945 */ /* 0x000fe20003800200 */
[----:B------:R-:W-:Y:S01]  /*8b20*/  SHF.R.S32.HI R51, RZ, 0x18, R51 ;  /* 0x00000018ff337819 */ /* 0x000fe20000011433 */
[----:B------:R-:W1:Y:S01]  /*8b30*/  LDTM.x32 R4, tmem[UR4+0x40] ;  /* 0x00004004000479ee */ /* 0x000e6200082c0000 */
[----:B------:R-:W-:Y:S01]  /*8b40*/  NOP ;  /* 0x0000000000007918 */ /* 0x000fe20000000000 */
[----:B------:R-:W-:Y:S02]  /*8b50*/  LOP3.LUT R106, R93, UR12, RZ, 0xfc, !PT ;  /* 0x0000000c5d6a7c12 */ /* 0x000fe4000f8efcff */
[----:B------:R-:W-:Y:S02]  /*8b60*/  IADD3 R103, PT, PT, R103, 0x1c0, RZ ;  /* 0x000001c067677810 */ /* 0x000fe40007ffe0ff */
[----:B------:R-:W-:Y:S02]  /*8b70*/  IADD3 R108, PT, PT, R106, UR49, RZ ;  /* 0x000000316a6c7c10 */ /* 0x000fe4000fffe0ff */
[----:B------:R-:W-:Y:S02]  /*8b80*/  LOP3.LUT R103, R103, 0xfefffff8, RZ, 0xc0, !PT ;  /* 0xfefffff867677812 */ /* 0x000fe400078ec0ff */
[----:B------:R-:W-:Y:S02]  /*8b90*/  IADD3 R105, PT, PT, R105, R108, RZ ;  /* 0x0000006c69697210 */ /* 0x000fe40007ffe0ff */
[----:B-1----:R1:W-:Y:S01]  /*8ba0*/  SYNCS.ARRIVE.TRANS64.RED.A1T0 RZ, [R103+URZ], RZ ;  /* 0x000000ff67ff79a7 */ /* 0x0023e200081004ff */
[----:B------:R-:W-:Y:S02]  /*8bb0*/  SHF.R.S32.HI R52, RZ, 0x18, R60 ;  /* 0x00000018ff347819 */ /* 0x000fe4000001143c */
[----:B------:R-:W-:Y:S02]  /*8bc0*/  SHF.L.U32 R79, R61, 0x10, RZ ;  /* 0x000000103d4f7819 */ /* 0x000fe400000006ff */
[C---:B------:R-:W-:Y:S02]  /*8bd0*/  PRMT R77, R62.reuse, 0x8880, RZ ;  /* 0x000088803e4d7816 */ /* 0x040fe400000000ff */
[----:B------:R-:W-:Y:S01]  /*8be0*/  SHF.R.S32.HI R53, RZ, 0x18, R61 ;  /* 0x00000018ff357819 */ /* 0x000fe2000001143d */
[----:B------:R-:W-:Y:S01]  /*8bf0*/  IMAD.U32 R61, R59, 0x10000, RZ ;  /* 0x000100003b3d7824 */ /* 0x000fe200078e00ff */
[----:B------:R-:W-:Y:S02]  /*8c00*/  SHF.L.U32 R76, R62, 0x10, RZ ;  /* 0x000000103e4c7819 */ /* 0x000fe400000006ff */
[----:B------:R-:W-:Y:S01]  /*8c10*/  PRMT R74, R63, 0x8880, RZ ;  /* 0x000088803f4a7816 */ /* 0x000fe200000000ff */
[C---:B------:R-:W-:Y:S01]  /*8c20*/  IMAD R4, R44.reuse, R4, RZ ;  /* 0x000000042c047224 */ /* 0x040fe200078e02ff */
[----:B------:R-:W-:Y:S01]  /*8c30*/  SHF.R.S32.HI R54, RZ, 0x18, R62 ;  /* 0x00000018ff367819 */ /* 0x000fe2000001143e */
[----:B------:R-:W-:Y:S01]  /*8c40*/  IMAD R5, R44, R5, RZ ;  /* 0x000000052c057224 */ /* 0x000fe200078e02ff */
[----:B------:R-:W-:Y:S01]  /*8c50*/  PRMT R71, R56, 0x8880, RZ ;  /* 0x0000888038477816 */ /* 0x000fe200000000ff */
[C---:B------:R-:W-:Y:S01]  /*8c60*/  IMAD R6, R44.reuse, R6, RZ ;  /* 0x000000062c067224 */ /* 0x040fe200078e02ff */
[----:B------:R-:W-:Y:S01]  /*8c70*/  SHF.R.S32.HI R55, RZ, 0x18, R63 ;  /* 0x00000018ff377819 */ /* 0x000fe2000001143f */
[----:B------:R-:W-:Y:S01]  /*8c80*/  IMAD R4, R49, R48, R4 ;  /* 0x0000003031047224 */ /* 0x000fe200078e0204 */
[----:B------:R-:W-:Y:S01]  /*8c90*/  MOV R49, R80 ;  /* 0x0000005000317202 */ /* 0x000fe20000000f00 */
[----:B------:R-:W-:Y:S01]  /*8ca0*/  IMAD R7, R44, R7, RZ ;  /* 0x000000072c077224 */ /* 0x000fe200078e02ff */
[----:B------:R-:W-:Y:S01]  /*8cb0*/  SHF.L.U32 R70, R56, 0x10, RZ ;  /* 0x0000001038467819 */ /* 0x000fe200000006ff */
[-C--:B------:R-:W-:Y:S01]  /*8cc0*/  IMAD R5, R50, R48.reuse, R5 ;  /* 0x0000003032057224 */ /* 0x080fe200078e0205 */
[----:B------:R-:W-:Y:S01]  /*8cd0*/  SHF.R.S32.HI R50, RZ, 0x18, R79 ;  /* 0x00000018ff327819 */ /* 0x000fe2000001144f */
[----:B------:R-:W-:Y:S01]  /*8ce0*/  IMAD R6, R51, R48, R6 ;  /* 0x0000003033067224 */ /* 0x000fe200078e0206 */
[----:B------:R-:W-:Y:S01]  /*8cf0*/  SHF.R.S32.HI R51, RZ, 0x18, R78 ;  /* 0x00000018ff337819 */ /* 0x000fe2000001144e */
[----:B------:R-:W-:Y:S01]  /*8d00*/  IMAD R8, R44, R8, RZ ;  /* 0x000000082c087224 */ /* 0x000fe200078e02ff */
[----:B------:R-:W-:Y:S01]  /*8d10*/  PRMT R68, R57, 0x8880, RZ ;  /* 0x0000888039447816 */ /* 0x000fe200000000ff */
[----:B------:R-:W-:Y:S01]  /*8d20*/  IMAD R7, R52, R48, R7 ;  /* 0x0000003034077224 */ /* 0x000fe200078e0207 */
[----:B------:R-:W-:Y:S01]  /*8d30*/  PRMT R65, R58, 0x8880, RZ ;  /* 0x000088803a417816 */ /* 0x000fe200000000ff */
[----:B------:R-:W-:Y:S01]  /*8d40*/  IMAD R9, R44, R9, RZ ;  /* 0x000000092c097224 */ /* 0x000fe200078e02ff */
[----:B------:R-:W-:Y:S01]  /*8d50*/  SHF.L.U32 R64, R58, 0x10, RZ ;  /* 0x000000103a407819 */ /* 0x000fe200000006ff */
[----:B------:R-:W-:Y:S01]  /*8d60*/  IMAD R10, R44, R10, RZ ;  /* 0x0000000a2c0a7224 */ /* 0x000fe200078e02ff */
[----:B------:R-:W-:Y:S01]  /*8d70*/  I2IP.S8.S32.SAT R107, R7, R6, RZ ;  /* 0x00000006076b7239 */ /* 0x000fe200000014ff */
[----:B------:R-:W-:Y:S01]  /*8d80*/  IMAD R8, R49, R48, R8 ;  /* 0x0000003031087224 */ /* 0x000fe200078e0208 */
[----:B------:R-:W-:Y:S01]  /*8d90*/  SHF.L.U32 R75, R62, 0x8, RZ ;  /* 0x000000083e4b7819 */ /* 0x000fe200000006ff */
[----:B------:R-:W-:Y:S01]  /*8da0*/  IMAD R11, R44, R11, RZ ;  /* 0x0000000b2c0b7224 */ /* 0x000fe200078e02ff */
[----:B------:R-:W-:Y:S01]  /*8db0*/  I2IP.S8.S32.SAT R108, R5, R4, R107 ;  /* 0x00000004056c7239 */ /* 0x000fe2000000146b */
[-C--:B------:R-:W-:Y:S01]  /*8dc0*/  IMAD R9, R50, R48.reuse, R9 ;  /* 0x0000003032097224 */ /* 0x080fe200078e0209 */
[----:B------:R-:W-:Y:S01]  /*8dd0*/  SHF.R.S32.HI R50, RZ, 0x18, R76 ;  /* 0x00000018ff327819 */ /* 0x000fe2000001144c */
[----:B------:R-:W-:Y:S01]  /*8de0*/  IMAD R10, R51, R48, R10 ;  /* 0x00000030330a7224 */ /* 0x000fe200078e020a */
[----:B------:R-:W-:Y:S01]  /*8df0*/  MOV R51, R74 ;  /* 0x0000004a00337202 */ /* 0x000fe20000000f00 */
[----:B------:R-:W-:Y:S01]  /*8e00*/  IMAD R0, R44, R12, RZ ;  /* 0x0000000c2c007224 */ /* 0x000fe200078e02ff */
[----:B------:R-:W-:Y:S01]  /*8e10*/  PRMT R62, R59, 0x8880, RZ ;  /* 0x000088803b3e7816 */ /* 0x000fe200000000ff */
[----:B------:R-:W-:Y:S01]  /*8e20*/  IMAD.MOV.U32 R49, RZ, RZ, R77 ;  /* 0x000000ffff317224 */ /* 0x000fe200078e004d */
[----:B------:R-:W-:Y:S01]  /*8e30*/  SHF.L.U32 R72, R63, 0x8, RZ ;  /* 0x000000083f487819 */ /* 0x000fe200000006ff */
[-C--:B------:R-:W-:Y:S01]  /*8e40*/  IMAD R11, R53, R48.reuse, R11 ;  /* 0x00000030350b7224 */ /* 0x080fe200078e020b */
[----:B------:R-:W-:Y:S01]  /*8e50*/  SHF.L.U32 R69, R56, 0x8, RZ ;  /* 0x0000000838457819 */ /* 0x000fe200000006ff */
[C---:B------:R-:W-:Y:S01]  /*8e60*/  IMAD R3, R44.reuse, R13, RZ ;  /* 0x0000000d2c037224 */ /* 0x040fe200078e02ff */
[----:B------:R-:W-:Y:S01]  /*8e70*/  SHF.R.S32.HI R53, RZ, 0x18, R72 ;  /* 0x00000018ff357819 */ /* 0x000fe20000011448 */
[----:B------:R-:W-:Y:S01]  /*8e80*/  IMAD R0, R49, R48, R0 ;  /* 0x0000003031007224 */ /* 0x000fe200078e0200 */
[----:B------:R-:W-:Y:S01]  /*8e90*/  SHF.R.S32.HI R49, RZ, 0x18, R75 ;  /* 0x00000018ff317819 */ /* 0x000fe2000001144b */
[C---:B------:R-:W-:Y:S01]  /*8ea0*/  IMAD R14, R44.reuse, R14, RZ ;  /* 0x0000000e2c0e7224 */ /* 0x040fe200078e02ff */
[----:B------:R-:W-:Y:S01]  /*8eb0*/  I2IP.S8.S32.SAT R109, R11, R10, RZ ;  /* 0x0000000a0b6d7239 */ /* 0x000fe200000014ff */
[----:B------:R-:W-:Y:S01]  /*8ec0*/  IMAD R15, R44, R15, RZ ;  /* 0x0000000f2c0f7224 */ /* 0x000fe200078e02ff */
[----:B------:R-:W-:Y:S01]  /*8ed0*/  SHF.R.S32.HI R56, RZ, 0x18, R56 ;  /* 0x00000018ff387819 */ /* 0x000fe20000011438 */
[----:B------:R-:W-:Y:S01]  /*8ee0*/  IMAD R3, R50, R48, R3 ;  /* 0x0000003032037224 */ /* 0x000fe200078e0203 */
[----:B------:R-:W-:Y:S01]  /*8ef0*/  I2IP.S8.S32.SAT R109, R9, R8, R109 ;  /* 0x00000008096d7239 */ /* 0x000fe2000000146d */
[C---:B------:R-:W-:Y:S01]  /*8f00*/  IMAD R12, R44.reuse, R16, RZ ;  /* 0x000000102c0c7224 */ /* 0x040fe200078e02ff */
[----:B------:R-:W-:Y:S01]  /*8f10*/  SHF.R.S32.HI R50, RZ, 0x18, R73 ;  /* 0x00000018ff327819 */ /* 0x000fe20000011449 */
[-C--:B------:R-:W-:Y:S01]  /*8f20*/  IMAD R14, R49, R48.reuse, R14 ;  /* 0x00000030310e7224 */ /* 0x080fe200078e020e */
[----:B------:R-:W-:Y:S01]  /*8f30*/  MOV R49, R71 ;  /* 0x0000004700317202 */ /* 0x000fe20000000f00 */
[----:B------:R-:W-:Y:S01]  /*8f40*/  IMAD R13, R44, R17, RZ ;  /* 0x000000112c0d7224 */ /* 0x000fe200078e02ff */
[----:B------:R-:W-:Y:S01]  /*8f50*/  SHF.L.U32 R66, R57, 0x8, RZ ;  /* 0x0000000839427819 */ /* 0x000fe200000006ff */
[----:B------:R-:W-:Y:S01]  /*8f60*/  IMAD R15, R54, R48, R15 ;  /* 0x00000030360f7224 */ /* 0x000fe200078e020f */
[----:B------:R-:W-:Y:S01]  /*8f70*/  SHF.R.S32.HI R57, RZ, 0x18, R57 ;  /* 0x00000018ff397819 */ /* 0x000fe20000011439 */
[----:B------:R-:W-:Y:S01]  /*8f80*/  IMAD R18, R44, R18, RZ ;  /* 0x000000122c127224 */ /* 0x000fe200078e02ff */
[----:B------:R-:W-:Y:S01]  /*8f90*/  SHF.L.U32 R63, R58, 0x8, RZ ;  /* 0x000000083a3f7819 */ /* 0x000fe200000006ff */
[----:B------:R-:W-:Y:S01]  /*8fa0*/  IMAD R12, R51, R48, R12 ;  /* 0x00000030330c7224 */ /* 0x000fe200078e020c */
        /* <DEDUP_REMOVED lines=8> */
[----:B------:R-:W-:Y:S01]  /*9030*/  SHF.R.S32.HI R58, RZ, 0x18, R58 ;  /* 0x00000018ff3a7819 */ /* 0x000fe2000001143a */
[C---:B------:R-:W-:Y:S01]  /*9040*/  IMAD R17, R44.reuse, R21, RZ ;  /* 0x000000152c117224 */ /* 0x040fe200078e02ff */
[----:B------:R-:W-:Y:S01]  /*9050*/  SHF.L.U32 R60, R59, 0x8, RZ ;  /* 0x000000083b3c7819 */ /* 0x000fe200000006ff */
[----:B------:R-:W-:Y:S01]  /*9060*/  IMAD R19, R55, R48, R19 ;  /* 0x0000003037137224 */ /* 0x000fe200078e0213 */
        /* <DEDUP_REMOVED lines=8> */
[C---:B------:R-:W-:Y:S01]  /*90f0*/  IMAD R20, R44.reuse, R24, RZ ;  /* 0x000000182c147224 */ /* 0x040fe200078e02ff */
[----:B------:R-:W-:Y:S01]  /*9100*/  SHF.R.S32.HI R50, RZ, 0x18, R67 ;  /* 0x00000018ff327819 */ /* 0x000fe20000011443 */
[-C--:B------:R-:W-:Y:S01]  /*9110*/  IMAD R22, R51, R48.reuse, R22 ;  /* 0x0000003033167224 */ /* 0x080fe200078e0216 */
[----:B------:R-:W-:Y:S01]  /*9120*/  SHF.R.S32.HI R51, RZ, 0x18, R66 ;  /* 0x00000018ff337819 */ /* 0x000fe20000011442 */
[----:B------:R-:W-:Y:S01]  /*9130*/  IMAD.MOV.U32 R49, RZ, RZ, R68 ;  /* 0x000000ffff317224 */ /* 0x000fe200078e0044 */
[----:B------:R1:W-:Y:S01]  /*9140*/  STS.128 [R106+UR49+0x3300], R108 ;  /* 0x0033006c6a007988 */ /* 0x0003e20008000c31 */
[----:B------:R-:W-:Y:S02]  /*9150*/  IMAD R21, R44, R25, RZ ;  /* 0x000000192c157224 */ /* 0x000fe400078e02ff */
[----:B------:R-:W-:Y:S02]  /*9160*/  IMAD R23, R56, R48, R23 ;  /* 0x0000003038177224 */ /* 0x000fe400078e0217 */
[C---:B------:R-:W-:Y:S02]  /*9170*/  IMAD R26, R44.reuse, R26, RZ ;  /* 0x0000001a2c1a7224 */ /* 0x040fe400078e02ff */
[----:B------:R-:W-:Y:S01]  /*9180*/  IMAD R20, R49, R48, R20 ;  /* 0x0000003031147224 */ /* 0x000fe200078e0214 */
[----:B------:R-:W-:Y:S01]  /*9190*/  I2IP.S8.S32.SAT R112, R23, R22, RZ ;  /* 0x0000001617707239 */ /* 0x000fe200000014ff */
[----:B------:R-:W-:Y:S01]  /*91a0*/  IMAD R27, R44, R27, RZ ;  /* 0x0000001b2c1b7224 */ /* 0x000fe200078e02ff */
[----:B------:R-:W-:Y:S01]  /*91b0*/  MOV R49, R65 ;  /* 0x0000004100317202 */ /* 0x000fe20000000f00 */
[----:B------:R-:W-:Y:S01]  /*91c0*/  IMAD R21, R50, R48, R21 ;  /* 0x0000003032157224 */ /* 0x000fe200078e0215 */
[----:B------:R-:W-:Y:S01]  /*91d0*/  I2IP.S8.S32.SAT R112, R17, R16, R112 ;  /* 0x0000001011707239 */ /* 0x000fe20000001470 */
[C---:B------:R-:W-:Y:S01]  /*91e0*/  IMAD R24, R44.reuse, R28, RZ ;  /* 0x0000001c2c187224 */ /* 0x040fe200078e02ff */
[----:B------:R-:W-:Y:S01]  /*91f0*/  SHF.R.S32.HI R50, RZ, 0x18, R64 ;  /* 0x00000018ff327819 */ /* 0x000fe20000011440 */
[----:B------:R-:W-:Y:S01]  /*9200*/  IMAD R26, R51, R48, R26 ;  /* 0x00000030331a7224 */ /* 0x000fe200078e021a */
[----:B------:R-:W-:Y:S01]  /*9210*/  MOV R51, R62 ;  /* 0x0000003e00337202 */ /* 0x000fe20000000f00 */
[-C--:B------:R-:W-:Y:S02]  /*9220*/  IMAD R27, R57, R48.reuse, R27 ;  /* 0x00000030391b7224 */ /* 0x080fe400078e021b */
[C---:B------:R-:W-:Y:S02]  /*9230*/  IMAD R25, R44.reuse, R29, RZ ;  /* 0x0000001d2c197224 */ /* 0x040fe400078e02ff */
[----:B------:R-:W-:Y:S01]  /*9240*/  IMAD R24, R49, R48, R24 ;  /* 0x0000003031187224 */ /* 0x000fe200078e0218 */
[----:B------:R-:W-:Y:S01]  /*9250*/  SHF.R.S32.HI R49, RZ, 0x18, R63 ;  /* 0x00000018ff317819 */ /* 0x000fe2000001143f */
[C---:B------:R-:W-:Y:S01]  /*9260*/  IMAD R30, R44.reuse, R30, RZ ;  /* 0x0000001e2c1e7224 */ /* 0x040fe200078e02ff */
[----:B------:R-:W-:Y:S01]  /*9270*/  I2IP.S8.S32.SAT R113, R27, R26, RZ ;  /* 0x0000001a1b717239 */ /* 0x000fe200000014ff */
[----:B------:R-:W-:Y:S02]  /*9280*/  IMAD R31, R44, R31, RZ ;  /* 0x0000001f2c1f7224 */ /* 0x000fe400078e02ff */
[----:B------:R-:W-:Y:S01]  /*9290*/  IMAD R25, R50, R48, R25 ;  /* 0x0000003032197224 */ /* 0x000fe200078e0219 */
[----:B------:R-:W-:Y:S01]  /*92a0*/  SHF.R.S32.HI R50, RZ, 0x18, R61 ;  /* 0x00000018ff327819 */ /* 0x000fe2000001143d */
[C---:B------:R-:W-:Y:S01]  /*92b0*/  IMAD R28, R44.reuse, R32, RZ ;  /* 0x000000202c1c7224 */ /* 0x040fe200078e02ff */
[----:B------:R-:W-:Y:S01]  /*92c0*/  I2IP.S8.S32.SAT R113, R21, R20, R113 ;  /* 0x0000001415717239 */ /* 0x000fe20000001471 */
[-C--:B------:R-:W-:Y:S02]  /*92d0*/  IMAD R30, R49, R48.reuse, R30 ;  /* 0x00000030311e7224 */ /* 0x080fe400078e021e */
[----:B------:R-:W-:Y:S02]  /*92e0*/  IMAD R29, R44, R33, RZ ;  /* 0x000000212c1d7224 */ /* 0x000fe400078e02ff */
[-C--:B------:R-:W-:Y:S02]  /*92f0*/  IMAD R31, R58, R48.reuse, R31 ;  /* 0x000000303a1f7224 */ /* 0x080fe400078e021f */
[----:B------:R-:W-:Y:S02]  /*9300*/  IMAD R28, R51, R48, R28 ;  /* 0x00000030331c7224 */ /* 0x000fe400078e021c */
[----:B------:R-:W-:Y:S01]  /*9310*/  IMAD R34, R44, R34, RZ ;  /* 0x000000222c227224 */ /* 0x000fe200078e02ff */
[----:B------:R-:W-:Y:S01]  /*9320*/  I2IP.S8.S32.SAT R107, R31, R30, RZ ;  /* 0x0000001e1f6b7239 */ /* 0x000fe200000014ff */
[----:B------:R-:W-:Y:S02]  /*9330*/  IMAD R29, R50, R48, R29 ;  /* 0x00000030321d7224 */ /* 0x000fe400078e021d */
[----:B------:R-:W-:Y:S01]  /*9340*/  IMAD R35, R44, R35, RZ ;  /* 0x000000232c237224 */ /* 0x000fe200078e02ff */
[----:B------:R-:W-:Y:S01]  /*9350*/  I2IP.S8.S32.SAT R114, R25, R24, R107 ;  /* 0x0000001819727239 */ /* 0x000fe2000000146b */
        /* <DEDUP_REMOVED lines=27> */
.L_x_151:
[----:B------:R-:W-:Y:S05]  /*9510*/  BSYNC.RECONVERGENT B0 ;  /* 0x0000000000007941 */ /* 0x000fea0003800200 */
.L_x_150:
[----:B------:R-:W-:Y:S01]  /*9520*/  IADD3 R0, PT, PT, R47, 0x1, RZ ;  /* 0x000000012f007810 */ /* 0x000fe20007ffe0ff */
[----:B------:R-:W-:Y:S04]  /*9530*/  BSSY.RECONVERGENT B0, `(.L_x_152) ;  /* 0x0000003000007945 */ /* 0x000fe80003800200 */
[----:B------:R-:W-:Y:S05]  /*9540*/  @P0 BRA `(.L_x_153) ;  /* 0x0000000000040947 */ /* 0x000fea0003800000 */
[----:B------:R-:W-:Y:S04]  /*9550*/  DEPBAR.LE SB0, 0x1 ;  /* 0x000080400000791a */ /* 0x000fe80000000000 */
.L_x_153:
[----:B------:R-:W-:Y:S05]  /*9560*/  BSYNC.RECONVERGENT B0 ;  /* 0x0000000000007941 */ /* 0x000fea0003800200 */
.L_x_152:
[----:B------:R-:W-:Y:S01]  /*9570*/  BAR.SYNC.DEFER_BLOCKING 0x1, 0x80 ;  /* 0x0042000000007b1d */ /* 0x000fe20000010000 */
[----:B------:R-:W-:Y:S01]  /*9580*/  ISETP.NE.AND P2, PT, R102, RZ, PT ;  /* 0x000000ff6600720c */ /* 0x000fe20003f45270 */
[----:B------:R-:W-:Y:S01]  /*9590*/  UISETP.NE.AND UP0, UPT, UR54, 0x2, UPT ;  /* 0x000000023600788c */ /* 0x000fe2000bf05270 */
[----:B------:R-:W-:Y:S01]  /*95a0*/  ISETP.NE.AND P0, PT, R104, 0x2, PT ;  /* 0x000000026800780c */ /* 0x000fe20003f05270 */
[----:B------:R-:W-:Y:S01]  /*95b0*/  IMAD.IADD R20, R43, 0x1, R81 ;  /* 0x000000012b147824 */ /* 0x000fe200078e0251 */
[----:B------:R-:W-:Y:S01]  /*95c0*/  ISETP.NE.AND P1, PT, R0, 0x4, PT ;  /* 0x000000040000780c */ /* 0x000fe20003f25270 */
[----:B------:R-:W-:Y:S01]  /*95d0*/  USEL UR54, UR54, URZ, UP0 ;  /* 0x000000ff36367287 */ /* 0x000fe20008000000 */
[----:B------:R-:W-:Y:S01]  /*95e0*/  SEL R4, RZ, 0x1, P0 ;  /* 0x00000001ff047807 */ /* 0x000fe20000000000 */
[----:B------:R-:W-:Y:S01]  /*95f0*/  IMAD.IADD R21, R45, 0x1, R88 ;  /* 0x000000012d157824 */ /* 0x000fe200078e0258 */
[----:B------:R-:W-:Y:S02]  /*9600*/  SEL R3, RZ, 0x1, P1 ;  /* 0x00000001ff037807 */ /* 0x000fe40000800000 */
[----:B------:R-:W-:Y:S02]  /*9610*/  LOP3.LUT R99, R99, R4, RZ, 0x3c, !PT ;  /* 0x0000000463637212 */ /* 0x000fe400078e3cff */
[----:B------:R-:W-:Y:S02]  /*9620*/  LOP3.LUT R100, R100, R3, RZ, 0x3c, !PT ;  /* 0x0000000364647212 */ /* 0x000fe400078e3cff */
[----:B------:R-:W-:Y:S02]  /*9630*/  @P2 R2UR UR36, R96 ;  /* 0x00000000602422ca */ /* 0x000fe400000e0000 */
[----:B------:R-:W-:Y:S02]  /*9640*/  SEL R104, R104, RZ, P0 ;  /* 0x000000ff68687207 */ /* 0x000fe40000000000 */
[----:B------:R-:W-:Y:S01]  /*9650*/  SEL R47, R0, RZ, P1 ;  /* 0x000000ff002f7207 */ /* 0x000fe20000800000 */
[----:B------:R-:W-:Y:S10]  /*9660*/  @P2 BRA `(.L_x_154) ;  /* 0xffffffc400e02947 */ /* 0x000ff4000383ffff */
[----:B------:R-:W-:Y:S05]  /*9670*/  EXIT ;  /* 0x000000000000794d */ /* 0x000fea0003800000 */
.L_x_25:
[----:B--2---:R2:W4:Y:S02]  /*9680*/  SYNCS.PHASECHK.TRANS64.TRYWAIT P0, [R3+URZ+0x1f0], R2 ;  /* 0x0001f002030075a7 */ /* 0x00452400080011ff */
[----:B----4-:R-:W-:Y:S05]  /*9690*/  @!P0 NANOSLEEP.SYNCS 0x989680 ;  /* 0x009896800000895d */ /* 0x010fea0003900000 */
[----:B------:R-:W4:Y:S02]  /*96a0*/  @!P0 SYNCS.PHASECHK.TRANS64 P0, [R3+URZ+0x1f0], R2 ;  /* 0x0001f002030085a7 */ /* 0x000f2400080010ff */
[----:B----4-:R-:W-:Y:S05]  /*96b0*/  @!P0 BRA `(.L_x_25) ;  /* 0xfffffffc00f08947 */ /* 0x010fea000383ffff */
[----:B------:R-:W-:Y:S05]  /*96c0*/  BRA `(.L_x_155) ;  /* 0xffffff8000d07947 */ /* 0x000fea000383ffff */
.L_x_28:
[----:B-1----:R-:W-:Y:S07]  /*96d0*/  MOV R2, UR33 ;  /* 0x0000002100027c02 */ /* 0x002fee0008000f00 */
.L_x_156:
[----:B-1----:R1:W2:Y:S02]  /*96e0*/  SYNCS.PHASECHK.TRANS64.TRYWAIT P0, [R2+URZ+0xa0], R5 ;  /* 0x0000a005020075a7 */ /* 0x0022a400080011ff */
[----:B--2---:R-:W-:Y:S05]  /*96f0*/  @!P0 NANOSLEEP.SYNCS 0x989680 ;  /* 0x009896800000895d */ /* 0x004fea0003900000 */
[----:B------:R-:W2:Y:S02]  /*9700*/  @!P0 SYNCS.PHASECHK.TRANS64 P0, [R2+URZ+0xa0], R5 ;  /* 0x0000a005020085a7 */ /* 0x000ea400080010ff */
[----:B--2---:R-:W-:Y:S05]  /*9710*/  @!P0 BRA `(.L_x_156) ;  /* 0xfffffffc00f08947 */ /* 0x004fea000383ffff */
[----:B------:R-:W-:Y:S05]  /*9720*/  BRA `(.L_x_27) ;  /* 0xffffff8400387947 */ /* 0x000fea000383ffff */
.L_x_35:
[----:B-1----:R-:W-:Y:S07]  /*9730*/  MOV R2, UR17 ;  /* 0x0000001100027c02 */ /* 0x002fee0008000f00 */
.L_x_157:
[----:B-1----:R1:W2:Y:S02]  /*9740*/  SYNCS.PHASECHK.TRANS64.TRYWAIT P0, [R2+URZ+0xa0], R5 ;  /* 0x0000a005020075a7 */ /* 0x0022a400080011ff */
[----:B--2---:R-:W-:Y:S05]  /*9750*/  @!P0 NANOSLEEP.SYNCS 0x989680 ;  /* 0x009896800000895d */ /* 0x004fea0003900000 */
[----:B------:R-:W2:Y:S02]  /*9760*/  @!P0 SYNCS.PHASECHK.TRANS64 P0, [R2+URZ+0xa0], R5 ;  /* 0x0000a005020085a7 */ /* 0x000ea400080010ff */
[----:B--2---:R-:W-:Y:S05]  /*9770*/  @!P0 BRA `(.L_x_157) ;  /* 0xfffffffc00f08947 */ /* 0x004fea000383ffff */
[----:B------:R-:W-:Y:S05]  /*9780*/  BRA `(.L_x_34) ;  /* 0xffffff8400f47947 */ /* 0x000fea000383ffff */
.L_x_40:
[----:B-1----:R1:W2:Y:S02]  /*9790*/  SYNCS.PHASECHK.TRANS64.TRYWAIT P0, [R2+URZ+0x180], R3 ;  /* 0x00018003020075a7 */ /* 0x0022a400080011ff */
[----:B--2---:R-:W-:Y:S05]  /*97a0*/  @!P0 NANOSLEEP.SYNCS 0x989680 ;  /* 0x009896800000895d */ /* 0x004fea0003900000 */
[----:B------:R-:W2:Y:S02]  /*97b0*/  @!P0 SYNCS.PHASECHK.TRANS64 P0, [R2+URZ+0x180], R3 ;  /* 0x00018003020085a7 */ /* 0x000ea400080010ff */
[----:B--2---:R-:W-:Y:S05]  /*97c0*/  @!P0 BRA `(.L_x_40) ;  /* 0xfffffffc00f08947 */ /* 0x004fea000383ffff */
[----:B------:R-:W-:Y:S05]  /*97d0*/  BRA `(.L_x_158) ;  /* 0xffffff8800987947 */ /* 0x000fea000383ffff */
.L_x_44:
[----:B---3--:R-:W-:-:S07]  /*97e0*/  MOV R0, UR5 ;  /* 0x0000000500007c02 */ /* 0x008fce0008000f00 */
.L_x_159:
[----:B-1----:R1:W2:Y:S02]  /*97f0*/  SYNCS.PHASECHK.TRANS64.TRYWAIT P0, [R0+URZ], R3 ;  /* 0x00000003000075a7 */ /* 0x0022a400080011ff */
[----:B--2---:R-:W-:Y:S05]  /*9800*/  @!P0 NANOSLEEP.SYNCS 0x989680 ;  /* 0x009896800000895d */ /* 0x004fea0003900000 */
[----:B------:R-:W2:Y:S02]  /*9810*/  @!P0 SYNCS.PHASECHK.TRANS64 P0, [R0+URZ], R3 ;  /* 0x00000003000085a7 */ /* 0x000ea400080010ff */
[----:B--2---:R-:W-:Y:S05]  /*9820*/  @!P0 BRA `(.L_x_159) ;  /* 0xfffffffc00f08947 */ /* 0x004fea000383ffff */
[----:B------:R-:W-:Y:S05]  /*9830*/  BRA `(.L_x_160) ;  /* 0xffffff9000087947 */ /* 0x000fea000383ffff */
.L_x_45:
[----:B---3--:R-:W-:-:S07]  /*9840*/  MOV R0, UR5 ;  /* 0x0000000500007c02 */ /* 0x008fce0008000f00 */
.L_x_161:
[----:B-1----:R1:W2:Y:S02]  /*9850*/  SYNCS.PHASECHK.TRANS64.TRYWAIT P0, [R0+URZ], R3 ;  /* 0x00000003000075a7 */ /* 0x0022a400080011ff */
[----:B--2---:R-:W-:Y:S05]  /*9860*/  @!P0 NANOSLEEP.SYNCS 0x989680 ;  /* 0x009896800000895d */ /* 0x004fea0003900000 */
[----:B------:R-:W2:Y:S02]  /*9870*/  @!P0 SYNCS.PHASECHK.TRANS64 P0, [R0+URZ], R3 ;  /* 0x00000003000085a7 */ /* 0x000ea400080010ff */
[----:B--2---:R-:W-:Y:S05]  /*9880*/  @!P0 BRA `(.L_x_161) ;  /* 0xfffffffc00f08947 */ /* 0x004fea000383ffff */
[----:B------:R-:W-:Y:S05]  /*9890*/  BRA `(.L_x_162) ;  /* 0xffffff9000147947 */ /* 0x000fea000383ffff */
.L_x_46:
[----:B---3--:R-:W-:-:S07]  /*98a0*/  MOV R0, UR5 ;  /* 0x0000000500007c02 */ /* 0x008fce0008000f00 */
.L_x_163:
[----:B-1----:R1:W2:Y:S02]  /*98b0*/  SYNCS.PHASECHK.TRANS64.TRYWAIT P0, [R0+URZ], R3 ;  /* 0x00000003000075a7 */ /* 0x0022a400080011ff */
[----:B--2---:R-:W-:Y:S05]  /*98c0*/  @!P0 NANOSLEEP.SYNCS 0x989680 ;  /* 0x009896800000895d */ /* 0x004fea0003900000 */
[----:B------:R-:W2:Y:S02]  /*98d0*/  @!P0 SYNCS.PHASECHK.TRANS64 P0, [R0+URZ], R3 ;  /* 0x00000003000085a7 */ /* 0x000ea400080010ff */
[----:B--2---:R-:W-:Y:S05]  /*98e0*/  @!P0 BRA `(.L_x_163) ;  /* 0xfffffffc00f08947 */ /* 0x004fea000383ffff */
[----:B------:R-:W-:Y:S05]  /*98f0*/  BRA `(.L_x_164) ;  /* 0xffffff9000207947 */ /* 0x000fea000383ffff */
.L_x_47:
[----:B---3--:R-:W-:-:S07]  /*9900*/  MOV R0, UR5 ;  /* 0x0000000500007c02 */ /* 0x008fce0008000f00 */
.L_x_165:
[----:B-1----:R1:W2:Y:S02]  /*9910*/  SYNCS.PHASECHK.TRANS64.TRYWAIT P0, [R0+URZ], R3 ;  /* 0x00000003000075a7 */ /* 0x0022a400080011ff */
[----:B--2---:R-:W-:Y:S05]  /*9920*/  @!P0 NANOSLEEP.SYNCS 0x989680 ;  /* 0x009896800000895d */ /* 0x004fea0003900000 */
[----:B------:R-:W2:Y:S02]  /*9930*/  @!P0 SYNCS.PHASECHK.TRANS64 P0, [R0+URZ], R3 ;  /* 0x00000003000085a7 */ /* 0x000ea400080010ff */
[----:B--2---:R-:W-:Y:S05]  /*9940*/  @!P0 BRA `(.L_x_165) ;  /* 0xfffffffc00f08947 */ /* 0x004fea000383ffff */
[----:B------:R-:W-:Y:S05]  /*9950*/  BRA `(.L_x_166) ;  /* 0xffffff90002c7947 */ /* 0x000fea000383ffff */
.L_x_48:
[----:B---3--:R-:W-:-:S07]  /*9960*/  MOV R0, UR5 ;  /* 0x0000000500007c02 */ /* 0x008fce0008000f00 */
.L_x_167:
[----:B-1----:R1:W2:Y:S02]  /*9970*/  SYNCS.PHASECHK.TRANS64.TRYWAIT P0, [R0+URZ], R3 ;  /* 0x00000003000075a7 */ /* 0x0022a400080011ff */
[----:B--2---:R-:W-:Y:S05]  /*9980*/  @!P0 NANOSLEEP.SYNCS 0x989680 ;  /* 0x009896800000895d */ /* 0x004fea0003900000 */
[----:B------:R-:W2:Y:S02]  /*9990*/  @!P0 SYNCS.PHASECHK.TRANS64 P0, [R0+URZ], R3 ;  /* 0x00000003000085a7 */ /* 0x000ea400080010ff */
[----:B--2---:R-:W-:Y:S05]  /*99a0*/  @!P0 BRA `(.L_x_167) ;  /* 0xfffffffc00f08947 */ /* 0x004fea000383ffff */
[----:B------:R-:W-:Y:S05]  /*99b0*/  BRA `(.L_x_168) ;  /* 0xffffff9000387947 */ /* 0x000fea000383ffff */
.L_x_49:
[----:B---3--:R-:W-:-:S07]  /*99c0*/  MOV R0, UR5 ;  /* 0x0000000500007c02 */ /* 0x008fce0008000f00 */
.L_x_169:
[----:B-1----:R1:W2:Y:S02]  /*99d0*/  SYNCS.PHASECHK.TRANS64.TRYWAIT P0, [R0+URZ], R3 ;  /* 0x00000003000075a7 */ /* 0x0022a400080011ff */
[----:B--2---:R-:W-:Y:S05]  /*99e0*/  @!P0 NANOSLEEP.SYNCS 0x989680 ;  /* 0x009896800000895d */ /* 0x004fea0003900000 */
[----:B------:R-:W2:Y:S02]  /*99f0*/  @!P0 SYNCS.PHASECHK.TRANS64 P0, [R0+URZ], R3 ;  /* 0x00000003000085a7 */ /* 0x000ea400080010ff */
[----:B--2---:R-:W-:Y:S05]  /*9a00*/  @!P0 BRA `(.L_x_169) ;  /* 0xfffffffc00f08947 */ /* 0x004fea000383ffff */
[----:B------:R-:W-:Y:S05]  /*9a10*/  BRA `(.L_x_170) ;  /* 0xffffff9000447947 */ /* 0x000fea000383ffff */
.L_x_50:
[----:B---3--:R-:W-:-:S07]  /*9a20*/  MOV R0, UR5 ;  /* 0x0000000500007c02 */ /* 0x008fce0008000f00 */
.L_x_171:
[----:B-1----:R1:W2:Y:S02]  /*9a30*/  SYNCS.PHASECHK.TRANS64.TRYWAIT P0, [R0+URZ], R3 ;  /* 0x00000003000075a7 */ /* 0x0022a400080011ff */
[----:B--2---:R-:W-:Y:S05]  /*9a40*/  @!P0 NANOSLEEP.SYNCS 0x989680 ;  /* 0x009896800000895d */ /* 0x004fea0003900000 */
[----:B------:R-:W2:Y:S02]  /*9a50*/  @!P0 SYNCS.PHASECHK.TRANS64 P0, [R0+URZ], R3 ;  /* 0x00000003000085a7 */ /* 0x000ea400080010ff */
[----:B--2---:R-:W-:Y:S05]  /*9a60*/  @!P0 BRA `(.L_x_171) ;  /* 0xfffffffc00f08947 */ /* 0x004fea000383ffff */
[----:B------:R-:W-:Y:S05]  /*9a70*/  BRA `(.L_x_172) ;  /* 0xffffff9000507947 */ /* 0x000fea000383ffff */
.L_x_51:
[----:B---3--:R-:W-:-:S07]  /*9a80*/  MOV R0, UR5 ;  /* 0x0000000500007c02 */ /* 0x008fce0008000f00 */
.L_x_173:
[----:B-1----:R1:W2:Y:S02]  /*9a90*/  SYNCS.PHASECHK.TRANS64.TRYWAIT P0, [R0+URZ], R3 ;  /* 0x00000003000075a7 */ /* 0x0022a400080011ff */
[----:B--2---:R-:W-:Y:S05]  /*9aa0*/  @!P0 NANOSLEEP.SYNCS 0x989680 ;  /* 0x009896800000895d */ /* 0x004fea0003900000 */
[----:B------:R-:W2:Y:S02]  /*9ab0*/  @!P0 SYNCS.PHASECHK.TRANS64 P0, [R0+URZ], R3 ;  /* 0x00000003000085a7 */ /* 0x000ea400080010ff */
[----:B--2---:R-:W-:Y:S05]  /*9ac0*/  @!P0 BRA `(.L_x_173) ;  /* 0xfffffffc00f08947 */ /* 0x004fea000383ffff */
[----:B------:R-:W-:Y:S05]  /*9ad0*/  BRA `(.L_x_174) ;  /* 0xffffff90005c7947 */ /* 0x000fea000383ffff */
.L_x_52:
[----:B---3--:R-:W-:-:S07]  /*9ae0*/  MOV R0, UR5 ;  /* 0x0000000500007c02 */ /* 0x008fce0008000f00 */
.L_x_175:
[----:B-1----:R1:W2:Y:S02]  /*9af0*/  SYNCS.PHASECHK.TRANS64.TRYWAIT P0, [R0+URZ], R3 ;  /* 0x00000003000075a7 */ /* 0x0022a400080011ff */
[----:B--2---:R-:W-:Y:S05]  /*9b00*/  @!P0 NANOSLEEP.SYNCS 0x989680 ;  /* 0x009896800000895d */ /* 0x004fea0003900000 */
[----:B------:R-:W2:Y:S02]  /*9b10*/  @!P0 SYNCS.PHASECHK.TRANS64 P0, [R0+URZ], R3 ;  /* 0x00000003000085a7 */ /* 0x000ea400080010ff */
[----:B--2---:R-:W-:Y:S05]  /*9b20*/  @!P0 BRA `(.L_x_175) ;  /* 0xfffffffc00f08947 */ /* 0x004fea000383ffff */
[----:B------:R-:W-:Y:S05]  /*9b30*/  BRA `(.L_x_176) ;  /* 0xffffff9000687947 */ /* 0x000fea000383ffff */
.L_x_53:
[----:B---3--:R-:W-:-:S07]  /*9b40*/  MOV R0, UR5 ;  /* 0x0000000500007c02 */ /* 0x008fce0008000f00 */
.L_x_177:
[----:B-1----:R1:W2:Y:S02]  /*9b50*/  SYNCS.PHASECHK.TRANS64.TRYWAIT P0, [R0+URZ], R3 ;  /* 0x00000003000075a7 */ /* 0x0022a400080011ff */
[----:B--2---:R-:W-:Y:S05]  /*9b60*/  @!P0 NANOSLEEP.SYNCS 0x989680 ;  /* 0x009896800000895d */ /* 0x004fea0003900000 */
[----:B------:R-:W2:Y:S02]  /*9b70*/  @!P0 SYNCS.PHASECHK.TRANS64 P0, [R0+URZ], R3 ;  /* 0x00000003000085a7 */ /* 0x000ea400080010ff */
[----:B--2---:R-:W-:Y:S05]  /*9b80*/  @!P0 BRA `(.L_x_177) ;  /* 0xfffffffc00f08947 */ /* 0x004fea000383ffff */
[----:B------:R-:W-:Y:S05]  /*9b90*/  BRA `(.L_x_178) ;  /* 0xffffff9000747947 */ /* 0x000fea000383ffff */
.L_x_54:
[----:B---3--:R-:W-:-:S07]  /*9ba0*/  MOV R0, UR5 ;  /* 0x0000000500007c02 */ /* 0x008fce0008000f00 */
.L_x_179:
[----:B-1----:R1:W2:Y:S02]  /*9bb0*/  SYNCS.PHASECHK.TRANS64.TRYWAIT P0, [R0+URZ], R3 ;  /* 0x00000003000075a7 */ /* 0x0022a400080011ff */
[----:B--2---:R-:W-:Y:S05]  /*9bc0*/  @!P0 NANOSLEEP.SYNCS 0x989680 ;  /* 0x009896800000895d */ /* 0x004fea0003900000 */
[----:B------:R-:W2:Y:S02]  /*9bd0*/  @!P0 SYNCS.PHASECHK.TRANS64 P0, [R0+URZ], R3 ;  /* 0x00000003000085a7 */ /* 0x000ea400080010ff */
[----:B--2---:R-:W-:Y:S05]  /*9be0*/  @!P0 BRA `(.L_x_179) ;  /* 0xfffffffc00f08947 */ /* 0x004fea000383ffff */
[----:B------:R-:W-:Y:S05]  /*9bf0*/  BRA `(.L_x_180) ;  /* 0xffffff9000807947 */ /* 0x000fea000383ffff */
.L_x_55:
[----:B---3--:R-:W-:-:S07]  /*9c00*/  MOV R0, UR5 ;  /* 0x0000000500007c02 */ /* 0x008fce0008000f00 */
.L_x_181:
[----:B-1----:R1:W2:Y:S02]  /*9c10*/  SYNCS.PHASECHK.TRANS64.TRYWAIT P0, [R0+URZ], R3 ;  /* 0x00000003000075a7 */ /* 0x0022a400080011ff */
[----:B--2---:R-:W-:Y:S05]  /*9c20*/  @!P0 NANOSLEEP.SYNCS 0x989680 ;  /* 0x009896800000895d */ /* 0x004fea0003900000 */
[----:B------:R-:W2:Y:S02]  /*9c30*/  @!P0 SYNCS.PHASECHK.TRANS64 P0, [R0+URZ], R3 ;  /* 0x00000003000085a7 */ /* 0x000ea400080010ff */
[----:B--2---:R-:W-:Y:S05]  /*9c40*/  @!P0 BRA `(.L_x_181) ;  /* 0xfffffffc00f08947 */ /* 0x004fea000383ffff */
[----:B------:R-:W-:Y:S05]  /*9c50*/  BRA `(.L_x_182) ;  /* 0xffffff90008c7947 */ /* 0x000fea000383ffff */
.L_x_56:
[----:B---3--:R-:W-:-:S07]  /*9c60*/  MOV R0, UR5 ;  /* 0x0000000500007c02 */ /* 0x008fce0008000f00 */
.L_x_183:
[----:B-1----:R1:W2:Y:S02]  /*9c70*/  SYNCS.PHASECHK.TRANS64.TRYWAIT P0, [R0+URZ], R3 ;  /* 0x00000003000075a7 */ /* 0x0022a400080011ff */
[----:B--2---:R-:W-:Y:S05]  /*9c80*/  @!P0 NANOSLEEP.SYNCS 0x989680 ;  /* 0x009896800000895d */ /* 0x004fea0003900000 */
[----:B------:R-:W2:Y:S02]  /*9c90*/  @!P0 SYNCS.PHASECHK.TRANS64 P0, [R0+URZ], R3 ;  /* 0x00000003000085a7 */ /* 0x000ea400080010ff */
[----:B--2---:R-:W-:Y:S05]  /*9ca0*/  @!P0 BRA `(.L_x_183) ;  /* 0xfffffffc00f08947 */ /* 0x004fea000383ffff */
[----:B------:R-:W-:Y:S05]  /*9cb0*/  BRA `(.L_x_184) ;  /* 0xffffff9000987947 */ /* 0x000fea000383ffff */
.L_x_57:
[----:B---3--:R-:W-:-:S07]  /*9cc0*/  MOV R0, UR5 ;  /* 0x0000000500007c02 */ /* 0x008fce0008000f00 */
.L_x_185:
[----:B-1----:R1:W2:Y:S02]  /*9cd0*/  SYNCS.PHASECHK.TRANS64.TRYWAIT P0, [R0+URZ], R3 ;  /* 0x00000003000075a7 */ /* 0x0022a400080011ff */
[----:B--2---:R-:W-:Y:S05]  /*9ce0*/  @!P0 NANOSLEEP.SYNCS 0x989680 ;  /* 0x009896800000895d */ /* 0x004fea0003900000 */
[----:B------:R-:W2:Y:S02]  /*9cf0*/  @!P0 SYNCS.PHASECHK.TRANS64 P0, [R0+URZ], R3 ;  /* 0x00000003000085a7 */ /* 0x000ea400080010ff */
[----:B--2---:R-:W-:Y:S05]  /*9d00*/  @!P0 BRA `(.L_x_185) ;  /* 0xfffffffc00f08947 */ /* 0x004fea000383ffff */
[----:B------:R-:W-:Y:S05]  /*9d10*/  BRA `(.L_x_186) ;  /* 0xffffff9000a47947 */ /* 0x000fea000383ffff */
.L_x_58:
[----:B---3--:R-:W-:-:S07]  /*9d20*/  MOV R0, UR5 ;  /* 0x0000000500007c02 */ /* 0x008fce0008000f00 */
.L_x_187:
[----:B-1----:R1:W2:Y:S02]  /*9d30*/  SYNCS.PHASECHK.TRANS64.TRYWAIT P0, [R0+URZ], R3 ;  /* 0x00000003000075a7 */ /* 0x0022a400080011ff */
[----:B--2---:R-:W-:Y:S05]  /*9d40*/  @!P0 NANOSLEEP.SYNCS 0x989680 ;  /* 0x009896800000895d */ /* 0x004fea0003900000 */
[----:B------:R-:W2:Y:S02]  /*9d50*/  @!P0 SYNCS.PHASECHK.TRANS64 P0, [R0+URZ], R3 ;  /* 0x00000003000085a7 */ /* 0x000ea400080010ff */
[----:B--2---:R-:W-:Y:S05]  /*9d60*/  @!P0 BRA `(.L_x_187) ;  /* 0xfffffffc00f08947 */ /* 0x004fea000383ffff */
[----:B------:R-:W-:Y:S05]  /*9d70*/  BRA `(.L_x_188) ;  /* 0xffffff9000b07947 */ /* 0x000fea000383ffff */
.L_x_59:
[----:B---3--:R-:W-:-:S07]  /*9d80*/  MOV R0, UR5 ;  /* 0x0000000500007c02 */ /* 0x008fce0008000f00 */
.L_x_189:
[----:B-1----:R1:W2:Y:S02]  /*9d90*/  SYNCS.PHASECHK.TRANS64.TRYWAIT P0, [R0+URZ], R3 ;  /* 0x00000003000075a7 */ /* 0x0022a400080011ff */
[----:B--2---:R-:W-:Y:S05]  /*9da0*/  @!P0 NANOSLEEP.SYNCS 0x989680 ;  /* 0x009896800000895d */ /* 0x004fea0003900000 */
[----:B------:R-:W2:Y:S02]  /*9db0*/  @!P0 SYNCS.PHASECHK.TRANS64 P0, [R0+URZ], R3 ;  /* 0x00000003000085a7 */ /* 0x000ea400080010ff */
[----:B--2---:R-:W-:Y:S05]  /*9dc0*/  @!P0 BRA `(.L_x_189) ;  /* 0xfffffffc00f08947 */ /* 0x004fea000383ffff */
[----:B------:R-:W-:Y:S05]  /*9dd0*/  BRA `(.L_x_190) ;  /* 0xffffff9000bc7947 */ /* 0x000fea000383ffff */
.L_x_60:
[----:B---3--:R-:W-:-:S07]  /*9de0*/  MOV R0, UR5 ;  /* 0x0000000500007c02 */ /* 0x008fce0008000f00 */
.L_x_191:
[----:B-1----:R1:W2:Y:S02]  /*9df0*/  SYNCS.PHASECHK.TRANS64.TRYWAIT P0, [R0+URZ], R3 ;  /* 0x00000003000075a7 */ /* 0x0022a400080011ff */
[----:B--2---:R-:W-:Y:S05]  /*9e00*/  @!P0 NANOSLEEP.SYNCS 0x989680 ;  /* 0x009896800000895d */ /* 0x004fea0003900000 */
[----:B------:R-:W2:Y:S02]  /*9e10*/  @!P0 SYNCS.PHASECHK.TRANS64 P0, [R0+URZ], R3 ;  /* 0x00000003000085a7 */ /* 0x000ea400080010ff */
[----:B--2---:R-:W-:Y:S05]  /*9e20*/  @!P0 BRA `(.L_x_191) ;  /* 0xfffffffc00f08947 */ /* 0x004fea000383ffff */
[----:B------:R-:W-:Y:S05]  /*9e30*/  BRA `(.L_x_192) ;  /* 0xffffff9000c87947 */ /* 0x000fea000383ffff */
.L_x_61:
[----:B---3--:R-:W-:-:S07]  /*9e40*/  MOV R0, UR5 ;  /* 0x0000000500007c02 */ /* 0x008fce0008000f00 */
.L_x_193:
[----:B-1----:R1:W2:Y:S02]  /*9e50*/  SYNCS.PHASECHK.TRANS64.TRYWAIT P0, [R0+URZ], R3 ;  /* 0x00000003000075a7 */ /* 0x0022a400080011ff */
[----:B--2---:R-:W-:Y:S05]  /*9e60*/  @!P0 NANOSLEEP.SYNCS 0x989680 ;  /* 0x009896800000895d */ /* 0x004fea0003900000 */
[----:B------:R-:W2:Y:S02]  /*9e70*/  @!P0 SYNCS.PHASECHK.TRANS64 P0, [R0+URZ], R3 ;  /* 0x00000003000085a7 */ /* 0x000ea400080010ff */
[----:B--2---:R-:W-:Y:S05]  /*9e80*/  @!P0 BRA `(.L_x_193) ;  /* 0xfffffffc00f08947 */ /* 0x004fea000383ffff */
[----:B------:R-:W-:Y:S05]  /*9e90*/  BRA `(.L_x_194) ;  /* 0xffffff9000d47947 */ /* 0x000fea000383ffff */
.L_x_62:
[----:B---3--:R-:W-:-:S07]  /*9ea0*/  MOV R0, UR5 ;  /* 0x0000000500007c02 */ /* 0x008fce0008000f00 */
.L_x_195:
[----:B-1----:R1:W2:Y:S02]  /*9eb0*/  SYNCS.PHASECHK.TRANS64.TRYWAIT P0, [R0+URZ], R3 ;  /* 0x00000003000075a7 */ /* 0x0022a400080011ff */
[----:B--2---:R-:W-:Y:S05]  /*9ec0*/  @!P0 NANOSLEEP.SYNCS 0x989680 ;  /* 0x009896800000895d */ /* 0x004fea0003900000 */
[----:B------:R-:W2:Y:S02]  /*9ed0*/  @!P0 SYNCS.PHASECHK.TRANS64 P0, [R0+URZ], R3 ;  /* 0x00000003000085a7 */ /* 0x000ea400080010ff */
[----:B--2---:R-:W-:Y:S05]  /*9ee0*/  @!P0 BRA `(.L_x_195) ;  /* 0xfffffffc00f08947 */ /* 0x004fea000383ffff */
[----:B------:R-:W-:Y:S05]  /*9ef0*/  BRA `(.L_x_196) ;  /* 0xffffff9000e07947 */ /* 0x000fea000383ffff */
.L_x_65:
[----:B-1----:R1:W2:Y:S02]  /*9f00*/  SYNCS.PHASECHK.TRANS64.TRYWAIT P0, [R0+URZ+0x1e0], R5 ;  /* 0x0001e005000075a7 */ /* 0x0022a400080011ff */
[----:B--2---:R-:W-:Y:S05]  /*9f10*/  @!P0 NANOSLEEP.SYNCS 0x989680 ;  /* 0x009896800000895d */ /* 0x004fea0003900000 */
[----:B------:R-:W2:Y:S02]  /*9f20*/  @!P0 SYNCS.PHASECHK.TRANS64 P0, [R0+URZ+0x1e0], R5 ;  /* 0x0001e005000085a7 */ /* 0x000ea400080010ff */
[----:B--2---:R-:W-:Y:S05]  /*9f30*/  @!P0 BRA `(.L_x_65) ;  /* 0xfffffffc00f08947 */ /* 0x004fea000383ffff */
[----:B------:R-:W-:Y:S05]  /*9f40*/  BRA `(.L_x_197) ;  /* 0xffffff9400407947 */ /* 0x000fea000383ffff */
.L_x_66:
[----:B------:R-:W-:-:S07]  /*9f50*/  MOV R0, UR5 ;  /* 0x0000000500007c02 */ /* 0x000fce0008000f00 */
.L_x_198:
[----:B-1----:R1:W2:Y:S02]  /*9f60*/  SYNCS.PHASECHK.TRANS64.TRYWAIT P0, [R0+URZ+0x190], R7 ;  /* 0x00019007000075a7 */ /* 0x0022a400080011ff */
[----:B--2---:R-:W-:Y:S05]  /*9f70*/  @!P0 NANOSLEEP.SYNCS 0x989680 ;  /* 0x009896800000895d */ /* 0x004fea0003900000 */
[----:B------:R-:W2:Y:S02]  /*9f80*/  @!P0 SYNCS.PHASECHK.TRANS64 P0, [R0+URZ+0x190], R7 ;  /* 0x00019007000085a7 */ /* 0x000ea400080010ff */
[----:B--2---:R-:W-:Y:S05]  /*9f90*/  @!P0 BRA `(.L_x_198) ;  /* 0xfffffffc00f08947 */ /* 0x004fea000383ffff */
[----:B------:R-:W-:Y:S05]  /*9fa0*/  BRA `(.L_x_199) ;  /* 0xffffff9400507947 */ /* 0x000fea000383ffff */
.L_x_67:
[----:B-1----:R1:W2:Y:S02]  /*9fb0*/  SYNCS.PHASECHK.TRANS64.TRYWAIT P1, [R0+URZ+0x180], R5 ;  /* 0x00018005000075a7 */ /* 0x0022a400080211ff */
[----:B--2---:R-:W-:Y:S05]  /*9fc0*/  @!P1 NANOSLEEP.SYNCS 0x989680 ;  /* 0x009896800000995d */ /* 0x004fea0003900000 */
[----:B------:R-:W2:Y:S02]  /*9fd0*/  @!P1 SYNCS.PHASECHK.TRANS64 P1, [R0+URZ+0x180], R5 ;  /* 0x00018005000095a7 */ /* 0x000ea400080210ff */
[----:B--2---:R-:W-:Y:S05]  /*9fe0*/  @!P1 BRA `(.L_x_67) ;  /* 0xfffffffc00f09947 */ /* 0x004fea000383ffff */
[----:B------:R-:W-:Y:S05]  /*9ff0*/  BRA `(.L_x_200) ;  /* 0xffffff9400807947 */ /* 0x000fea000383ffff */
.L_x_70:
[----:B------:R-:W-:-:S07]  /*a000*/  MOV R0, UR5 ;  /* 0x0000000500007c02 */ /* 0x000fce0008000f00 */
.L_x_201:
[----:B-1----:R1:W2:Y:S02]  /*a010*/  SYNCS.PHASECHK.TRANS64.TRYWAIT P0, [R0+URZ+0x190], R3 ;  /* 0x00019003000075a7 */ /* 0x0022a400080011ff */
[----:B--2---:R-:W-:Y:S05]  /*a020*/  @!P0 NANOSLEEP.SYNCS 0x989680 ;  /* 0x009896800000895d */ /* 0x004fea0003900000 */
[----:B------:R-:W2:Y:S02]  /*a030*/  @!P0 SYNCS.PHASECHK.TRANS64 P0, [R0+URZ+0x190], R3 ;  /* 0x00019003000085a7 */ /* 0x000ea400080010ff */
[----:B--2---:R-:W-:Y:S05]  /*a040*/  @!P0 BRA `(.L_x_201) ;  /* 0xfffffffc00f08947 */ /* 0x004fea000383ffff */
[----:B------:R-:W-:Y:S05]  /*a050*/  BRA `(.L_x_69) ;  /* 0xffffff9400d47947 */ /* 0x000fea000383ffff */
.L_x_79:
[----:B-1----:R-:W-:-:S04]  /*a060*/  MOV R4, UR4 ;  /* 0x0000000400047c02 */ /* 0x002fc80008000f00 */
[----:B------:R1:W2:Y:S03]  /*a070*/  SYNCS.PHASECHK.TRANS64.TRYWAIT P0, [R4+URZ+0x8], R5 ;  /* 0x00000805040075a7 */ /* 0x0002a600080011ff */
[----:B--2---:R-:W-:Y:S05]  /*a080*/  @!P0 NANOSLEEP.SYNCS 0x989680 ;  /* 0x009896800000895d */ /* 0x004fea0003900000 */
[----:B------:R-:W2:Y:S02]  /*a090*/  @!P0 SYNCS.PHASECHK.TRANS64 P0, [R4+URZ+0x8], R5 ;  /* 0x00000805040085a7 */ /* 0x000ea400080010ff */
[----:B--2---:R-:W-:Y:S05]  /*a0a0*/  @!P0 BRA `(.L_x_79) ;  /* 0xfffffffc00ec8947 */ /* 0x004fea000383ffff */
[----:B------:R-:W-:Y:S05]  /*a0b0*/  BRA `(.L_x_78) ;  /* 0xffffff9800887947 */ /* 0x000fea000383ffff */
.L_x_81:
[----:B------:R-:W-:Y:S01]  /*a0c0*/  BSSY B0, `(.L_x_202) ;  /* 0x0000006000007945 */ /* 0x000fe20003800000 */
[----:B------:R-:W-:-:S07]  /*a0d0*/  MOV R15, 0xffffffff ;  /* 0xffffffff000f7802 */ /* 0x000fce0000000f00 */
[----:B-1---5:R-:W-:Y:S05]  /*a0e0*/  WARPSYNC.COLLECTIVE R15, `(.L_x_203) ;  /* 0x000000000f0c7348 */ /* 0x022fea0003c00000 */
[----:B------:R-:W-:Y:S02]  /*a0f0*/  ELECT P6, UR79, PT ;  /* 0x00000000004f782f */ /* 0x000fe400038c0000 */
[----:B------:R-:W-:Y:S01]  /*a100*/  MOV R14, UR79 ;  /* 0x0000004f000e7c02 */ /* 0x000fe20008000f00 */
[----:B-1---5:R-:W-:Y:S10]  /*a110*/  ENDCOLLECTIVE ;  /* 0x000000000000791b */ /* 0x022ff40003800000 */
.L_x_203:
[----:B------:R-:W-:Y:S05]  /*a120*/  BSYNC B0 ;  /* 0x0000000000007941 */ /* 0x000fea0003800000 */
.L_x_202:
[----:B------:R-:W-:Y:S05]  /*a130*/  BRA `(.L_x_204) ;  /* 0xffffff9800b87947 */ /* 0x000fea000383ffff */
.L_x_83:
[----:B-1----:R-:W-:-:S04]  /*a140*/  MOV R2, UR4 ;  /* 0x0000000400027c02 */ /* 0x002fc80008000f00 */
[----:B------:R1:W2:Y:S03]  /*a150*/  SYNCS.PHASECHK.TRANS64.TRYWAIT P0, [R2+URZ+0x8], R3 ;  /* 0x00000803020075a7 */ /* 0x0002a600080011ff */
[----:B--2---:R-:W-:Y:S05]  /*a160*/  @!P0 NANOSLEEP.SYNCS 0x989680 ;  /* 0x009896800000895d */ /* 0x004fea0003900000 */
[----:B------:R-:W2:Y:S02]  /*a170*/  @!P0 SYNCS.PHASECHK.TRANS64 P0, [R2+URZ+0x8], R3 ;  /* 0x00000803020085a7 */ /* 0x000ea400080010ff */
[----:B--2---:R-:W-:Y:S05]  /*a180*/  @!P0 BRA `(.L_x_83) ;  /* 0xfffffffc00ec8947 */ /* 0x004fea000383ffff */
[----:B------:R-:W-:Y:S05]  /*a190*/  BRA `(.L_x_82) ;  /* 0xffffff9800bc7947 */ /* 0x000fea000383ffff */
.L_x_84:
[----:B-1----:R1:W2:Y:S02]  /*a1a0*/  SYNCS.PHASECHK.TRANS64.TRYWAIT P0, [R0+URZ+0x180], R5 ;  /* 0x00018005000075a7 */ /* 0x0022a400080011ff */
[----:B--2---:R-:W-:Y:S05]  /*a1b0*/  @!P0 NANOSLEEP.SYNCS 0x989680 ;  /* 0x009896800000895d */ /* 0x004fea0003900000 */
[----:B------:R-:W2:Y:S02]  /*a1c0*/  @!P0 SYNCS.PHASECHK.TRANS64 P0, [R0+URZ+0x180], R5 ;  /* 0x00018005000085a7 */ /* 0x000ea400080010ff */
[----:B--2---:R-:W-:Y:S05]  /*a1d0*/  @!P0 BRA `(.L_x_84) ;  /* 0xfffffffc00f08947 */ /* 0x004fea000383ffff */
[----:B------:R-:W-:Y:S05]  /*a1e0*/  BRA `(.L_x_205) ;  /* 0xffffff9c00987947 */ /* 0x000fea000383ffff */
.L_x_86:
[----:B------:R-:W-:-:S07]  /*a1f0*/  MOV R0, UR19 ;  /* 0x0000001300007c02 */ /* 0x000fce0008000f00 */
.L_x_206:
[----:B-1----:R1:W2:Y:S02]  /*a200*/  SYNCS.PHASECHK.TRANS64.TRYWAIT P0, [R0+URZ+0x1c0], R5 ;  /* 0x0001c005000075a7 */ /* 0x0022a400080011ff */
[----:B--2---:R-:W-:Y:S05]  /*a210*/  @!P0 NANOSLEEP.SYNCS 0x989680 ;  /* 0x009896800000895d */ /* 0x004fea0003900000 */
[----:B------:R-:W2:Y:S02]  /*a220*/  @!P0 SYNCS.PHASECHK.TRANS64 P0, [R0+URZ+0x1c0], R5 ;  /* 0x0001c005000085a7 */ /* 0x000ea400080010ff */
[----:B--2---:R-:W-:Y:S05]  /*a230*/  @!P0 BRA `(.L_x_206) ;  /* 0xfffffffc00f08947 */ /* 0x004fea000383ffff */
[----:B------:R-:W-:Y:S05]  /*a240*/  BRA `(.L_x_207) ;  /* 0xffffff9c00e47947 */ /* 0x000fea000383ffff */
.L_x_89:
[----:B------:R-:W-:Y:S07]  /*a250*/  MOV R0, UR7 ;  /* 0x0000000700007c02 */ /* 0x000fee0008000f00 */
.L_x_208:
[----:B-1----:R1:W2:Y:S02]  /*a260*/  SYNCS.PHASECHK.TRANS64.TRYWAIT P0, [R0+URZ], R5 ;  /* 0x00000005000075a7 */ /* 0x0022a400080011ff */
[----:B--2---:R-:W-:Y:S05]  /*a270*/  @!P0 NANOSLEEP.SYNCS 0x989680 ;  /* 0x009896800000895d */ /* 0x004fea0003900000 */
[----:B------:R-:W2:Y:S02]  /*a280*/  @!P0 SYNCS.PHASECHK.TRANS64 P0, [R0+URZ], R5 ;  /* 0x00000005000085a7 */ /* 0x000ea400080010ff */
[----:B--2---:R-:W-:Y:S05]  /*a290*/  @!P0 BRA `(.L_x_208) ;  /* 0xfffffffc00f08947 */ /* 0x004fea000383ffff */
[----:B------:R-:W-:Y:S05]  /*a2a0*/  BRA `(.L_x_88) ;  /* 0xffffff9c00f87947 */ /* 0x000fea000383ffff */
.L_x_93:
[----:B-1----:R-:W-:-:S07]  /*a2b0*/  MOV R0, UR6 ;  /* 0x0000000600007c02 */ /* 0x002fce0008000f00 */
.L_x_209:
[----:B-1----:R1:W2:Y:S02]  /*a2c0*/  SYNCS.PHASECHK.TRANS64.TRYWAIT P0, [R0+URZ], R3 ;  /* 0x00000003000075a7 */ /* 0x0022a400080011ff */
[----:B--2---:R-:W-:Y:S05]  /*a2d0*/  @!P0 NANOSLEEP.SYNCS 0x989680 ;  /* 0x009896800000895d */ /* 0x004fea0003900000 */
[----:B------:R-:W2:Y:S02]  /*a2e0*/  @!P0 SYNCS.PHASECHK.TRANS64 P0, [R0+URZ], R3 ;  /* 0x00000003000085a7 */ /* 0x000ea400080010ff */
[----:B--2---:R-:W-:Y:S05]  /*a2f0*/  @!P0 BRA `(.L_x_209) ;  /* 0xfffffffc00f08947 */ /* 0x004fea000383ffff */
[----:B------:R-:W-:Y:S05]  /*a300*/  BRA `(.L_x_210) ;  /* 0xffffffa000c47947 */ /* 0x000fea000383ffff */
.L_x_94:
[----:B------:R-:W-:-:S07]  /*a310*/  MOV R0, UR6 ;  /* 0x0000000600007c02 */ /* 0x000fce0008000f00 */
.L_x_211:
[----:B-1----:R1:W2:Y:S02]  /*a320*/  SYNCS.PHASECHK.TRANS64.TRYWAIT P0, [R0+URZ], R3 ;  /* 0x00000003000075a7 */ /* 0x0022a400080011ff */
[----:B--2---:R-:W-:Y:S05]  /*a330*/  @!P0 NANOSLEEP.SYNCS 0x989680 ;  /* 0x009896800000895d */ /* 0x004fea0003900000 */
[----:B------:R-:W2:Y:S02]  /*a340*/  @!P0 SYNCS.PHASECHK.TRANS64 P0, [R0+URZ], R3 ;  /* 0x00000003000085a7 */ /* 0x000ea400080010ff */
[----:B--2---:R-:W-:Y:S05]  /*a350*/  @!P0 BRA `(.L_x_211) ;  /* 0xfffffffc00f08947 */ /* 0x004fea000383ffff */
[----:B------:R-:W-:Y:S05]  /*a360*/  BRA `(.L_x_212) ;  /* 0xffffffa000d07947 */ /* 0x000fea000383ffff */
.L_x_95:
[----:B------:R-:W-:-:S07]  /*a370*/  MOV R0, UR6 ;  /* 0x0000000600007c02 */ /* 0x000fce0008000f00 */
.L_x_213:
[----:B-1----:R1:W2:Y:S02]  /*a380*/  SYNCS.PHASECHK.TRANS64.TRYWAIT P0, [R0+URZ], R3 ;  /* 0x00000003000075a7 */ /* 0x0022a400080011ff */
[----:B--2---:R-:W-:Y:S05]  /*a390*/  @!P0 NANOSLEEP.SYNCS 0x989680 ;  /* 0x009896800000895d */ /* 0x004fea0003900000 */
[----:B------:R-:W2:Y:S02]  /*a3a0*/  @!P0 SYNCS.PHASECHK.TRANS64 P0, [R0+URZ], R3 ;  /* 0x00000003000085a7 */ /* 0x000ea400080010ff */
[----:B--2---:R-:W-:Y:S05]  /*a3b0*/  @!P0 BRA `(.L_x_213) ;  /* 0xfffffffc00f08947 */ /* 0x004fea000383ffff */
[----:B------:R-:W-:Y:S05]  /*a3c0*/  BRA `(.L_x_214) ;  /* 0xffffffa000dc7947 */ /* 0x000fea000383ffff */
.L_x_98:
[----:B------:R-:W-:-:S07]  /*a3d0*/  MOV R0, UR11 ;  /* 0x0000000b00007c02 */ /* 0x000fce0008000f00 */
.L_x_215:
[----:B-1----:R1:W2:Y:S02]  /*a3e0*/  SYNCS.PHASECHK.TRANS64.TRYWAIT P1, [R0+URZ+0x200], R3 ;  /* 0x00020003000075a7 */ /* 0x0022a400080211ff */
[----:B--2---:R-:W-:Y:S05]  /*a3f0*/  @!P1 NANOSLEEP.SYNCS 0x989680 ;  /* 0x009896800000995d */ /* 0x004fea0003900000 */
[----:B------:R-:W2:Y:S02]  /*a400*/  @!P1 SYNCS.PHASECHK.TRANS64 P1, [R0+URZ+0x200], R3 ;  /* 0x00020003000095a7 */ /* 0x000ea400080210ff */
[----:B--2---:R-:W-:Y:S05]  /*a410*/  @!P1 BRA `(.L_x_215) ;  /* 0xfffffffc00f09947 */ /* 0x004fea000383ffff */
[----:B------:R-:W-:Y:S05]  /*a420*/  BRA `(.L_x_216) ;  /* 0xffffffa400287947 */ /* 0x000fea000383ffff */
.L_x_103:
[----:B--2---:R2:W4:Y:S02]  /*a430*/  SYNCS.PHASECHK.TRANS64.TRYWAIT P0, [R0+URZ+0x180], R3 ;  /* 0x00018003000075a7 */ /* 0x00452400080011ff */
[----:B----4-:R-:W-:Y:S05]  /*a440*/  @!P0 NANOSLEEP.SYNCS 0x989680 ;  /* 0x009896800000895d */ /* 0x010fea0003900000 */
[----:B------:R-:W4:Y:S02]  /*a450*/  @!P0 SYNCS.PHASECHK.TRANS64 P0, [R0+URZ+0x180], R3 ;  /* 0x00018003000085a7 */ /* 0x000f2400080010ff */
[----:B----4-:R-:W-:Y:S05]  /*a460*/  @!P0 BRA `(.L_x_103) ;  /* 0xfffffffc00f08947 */ /* 0x010fea000383ffff */
[----:B------:R-:W-:Y:S05]  /*a470*/  BRA `(.L_x_217) ;  /* 0xffffffa800387947 */ /* 0x000fea000383ffff */
.L_x_106:
[----:B------:R-:W-:Y:S07]  /*a480*/  MOV R0, UR7 ;  /* 0x0000000700007c02 */ /* 0x000fee0008000f00 */
.L_x_218:
[----:B--2---:R2:W4:Y:S02]  /*a490*/  SYNCS.PHASECHK.TRANS64.TRYWAIT P0, [R0+URZ+0x178], R3 ;  /* 0x00017803000075a7 */ /* 0x00452400080011ff */
[----:B----4-:R-:W-:Y:S05]  /*a4a0*/  @!P0 NANOSLEEP.SYNCS 0x989680 ;  /* 0x009896800000895d */ /* 0x010fea0003900000 */
[----:B------:R-:W4:Y:S02]  /*a4b0*/  @!P0 SYNCS.PHASECHK.TRANS64 P0, [R0+URZ+0x178], R3 ;  /* 0x00017803000085a7 */ /* 0x000f2400080010ff */
[----:B----4-:R-:W-:Y:S05]  /*a4c0*/  @!P0 BRA `(.L_x_218) ;  /* 0xfffffffc00f08947 */ /* 0x010fea000383ffff */
[----:B------:R-:W-:Y:S05]  /*a4d0*/  BRA `(.L_x_105) ;  /* 0xffffffac00187947 */ /* 0x000fea000383ffff */
.L_x_109:
[----:B------:R-:W-:Y:S07]  /*a4e0*/  MOV R3, UR7 ;  /* 0x0000000700037c02 */ /* 0x000fee0008000f00 */
.L_x_219:
[----:B-1----:R1:W2:Y:S02]  /*a4f0*/  SYNCS.PHASECHK.TRANS64.TRYWAIT P0, [R3+URZ+0x158], R12 ;  /* 0x0001580c030075a7 */ /* 0x0022a400080011ff */
[----:B--2---:R-:W-:Y:S05]  /*a500*/  @!P0 NANOSLEEP.SYNCS 0x989680 ;  /* 0x009896800000895d */ /* 0x004fea0003900000 */
[----:B------:R-:W2:Y:S02]  /*a510*/  @!P0 SYNCS.PHASECHK.TRANS64 P0, [R3+URZ+0x158], R12 ;  /* 0x0001580c030085a7 */ /* 0x000ea400080010ff */
[----:B--2---:R-:W-:Y:S05]  /*a520*/  @!P0 BRA `(.L_x_219) ;  /* 0xfffffffc00f08947 */ /* 0x004fea000383ffff */
[----:B------:R-:W-:Y:S05]  /*a530*/  BRA `(.L_x_220) ;  /* 0xffffffac00907947 */ /* 0x000fea000383ffff */
.L_x_110:
[----:B-1----:R-:W-:Y:S07]  /*a540*/  MOV R3, UR7 ;  /* 0x0000000700037c02 */ /* 0x002fee0008000f00 */
.L_x_221:
[----:B-1----:R1:W2:Y:S02]  /*a550*/  SYNCS.PHASECHK.TRANS64.TRYWAIT P0, [R3+URZ+0x160], R12 ;  /* 0x0001600c030075a7 */ /* 0x0022a400080011ff */
[----:B--2---:R-:W-:Y:S05]  /*a560*/  @!P0 NANOSLEEP.SYNCS 0x989680 ;  /* 0x009896800000895d */ /* 0x004fea0003900000 */
[----:B------:R-:W2:Y:S02]  /*a570*/  @!P0 SYNCS.PHASECHK.TRANS64 P0, [R3+URZ+0x160], R12 ;  /* 0x0001600c030085a7 */ /* 0x000ea400080010ff */
[----:B--2---:R-:W-:Y:S05]  /*a580*/  @!P0 BRA `(.L_x_221) ;  /* 0xfffffffc00f08947 */ /* 0x004fea000383ffff */
[----:B------:R-:W-:Y:S05]  /*a590*/  BRA `(.L_x_222) ;  /* 0xffffffac00e87947 */ /* 0x000fea000383ffff */
.L_x_111:
[----:B------:R-:W-:Y:S07]  /*a5a0*/  MOV R3, UR7 ;  /* 0x0000000700037c02 */ /* 0x000fee0008000f00 */
.L_x_223:
[----:B-1----:R1:W2:Y:S02]  /*a5b0*/  SYNCS.PHASECHK.TRANS64.TRYWAIT P0, [R3+URZ+0x168], R12 ;  /* 0x0001680c030075a7 */ /* 0x0022a400080011ff */
[----:B--2---:R-:W-:Y:S05]  /*a5c0*/  @!P0 NANOSLEEP.SYNCS 0x989680 ;  /* 0x009896800000895d */ /* 0x004fea0003900000 */
[----:B------:R-:W2:Y:S02]  /*a5d0*/  @!P0 SYNCS.PHASECHK.TRANS64 P0, [R3+URZ+0x168], R12 ;  /* 0x0001680c030085a7 */ /* 0x000ea400080010ff */
[----:B--2---:R-:W-:Y:S05]  /*a5e0*/  @!P0 BRA `(.L_x_223) ;  /* 0xfffffffc00f08947 */ /* 0x004fea000383ffff */
[----:B------:R-:W-:Y:S05]  /*a5f0*/  BRA `(.L_x_224) ;  /* 0xffffffb000887947 */ /* 0x000fea000383ffff */
.L_x_113:
[----:B------:R-:W-:-:S07]  /*a600*/  MOV R0, UR7 ;  /* 0x0000000700007c02 */ /* 0x000fce0008000f00 */
.L_x_225:
[----:B-1----:R1:W4:Y:S02]  /*a610*/  SYNCS.PHASECHK.TRANS64.TRYWAIT P0, [R0+URZ+0x158], R3 ;  /* 0x00015803000075a7 */ /* 0x00232400080011ff */
[----:B----4-:R-:W-:Y:S05]  /*a620*/  @!P0 NANOSLEEP.SYNCS 0x989680 ;  /* 0x009896800000895d */ /* 0x010fea0003900000 */
[----:B------:R-:W4:Y:S02]  /*a630*/  @!P0 SYNCS.PHASECHK.TRANS64 P0, [R0+URZ+0x158], R3 ;  /* 0x00015803000085a7 */ /* 0x000f2400080010ff */
[----:B----4-:R-:W-:Y:S05]  /*a640*/  @!P0 BRA `(.L_x_225) ;  /* 0xfffffffc00f08947 */ /* 0x010fea000383ffff */
[----:B------:R-:W-:Y:S05]  /*a650*/  BRA `(.L_x_226) ;  /* 0xffffffb400107947 */ /* 0x000fea000383ffff */
.L_x_114:
[----:B-1----:R-:W-:-:S07]  /*a660*/  MOV R0, UR7 ;  /* 0x0000000700007c02 */ /* 0x002fce0008000f00 */
.L_x_227:
[----:B-1----:R1:W4:Y:S02]  /*a670*/  SYNCS.PHASECHK.TRANS64.TRYWAIT P0, [R0+URZ+0x160], R3 ;  /* 0x00016003000075a7 */ /* 0x00232400080011ff */
[----:B----4-:R-:W-:Y:S05]  /*a680*/  @!P0 NANOSLEEP.SYNCS 0x989680 ;  /* 0x009896800000895d */ /* 0x010fea0003900000 */
[----:B------:R-:W4:Y:S02]  /*a690*/  @!P0 SYNCS.PHASECHK.TRANS64 P0, [R0+URZ+0x160], R3 ;  /* 0x00016003000085a7 */ /* 0x000f2400080010ff */
[----:B----4-:R-:W-:Y:S05]  /*a6a0*/  @!P0 BRA `(.L_x_227) ;  /* 0xfffffffc00f08947 */ /* 0x010fea000383ffff */
[----:B------:R-:W-:Y:S05]  /*a6b0*/  BRA `(.L_x_228) ;  /* 0xffffffb400007947 */ /* 0x000fea000383ffff */
.L_x_116:
[----:B--2---:R2:W3:Y:S02]  /*a6c0*/  SYNCS.PHASECHK.TRANS64.TRYWAIT P0, [R0+URZ+0x180], R3 ;  /* 0x00018003000075a7 */ /* 0x0044e400080011ff */
[----:B---3--:R-:W-:Y:S05]  /*a6d0*/  @!P0 NANOSLEEP.SYNCS 0x989680 ;  /* 0x009896800000895d */ /* 0x008fea0003900000 */
[----:B------:R-:W3:Y:S02]  /*a6e0*/  @!P0 SYNCS.PHASECHK.TRANS64 P0, [R0+URZ+0x180], R3 ;  /* 0x00018003000085a7 */ /* 0x000ee400080010ff */
[----:B---3--:R-:W-:Y:S05]  /*a6f0*/  @!P0 BRA `(.L_x_116) ;  /* 0xfffffffc00f08947 */ /* 0x008fea000383ffff */
[----:B------:R-:W-:Y:S05]  /*a700*/  BRA `(.L_x_229) ;  /* 0xffffffb400cc7947 */ /* 0x000fea000383ffff */
.L_x_126:
[----:B-1----:R1:W3:Y:S02]  /*a710*/  SYNCS.PHASECHK.TRANS64.TRYWAIT P1, [R5+URZ+0x140], R0 ;  /* 0x00014000050075a7 */ /* 0x0022e400080211ff */
[----:B---3--:R-:W-:Y:S05]  /*a720*/  @!P1 NANOSLEEP.SYNCS 0x989680 ;  /* 0x009896800000995d */ /* 0x008fea0003900000 */
[----:B------:R-:W3:Y:S02]  /*a730*/  @!P1 SYNCS.PHASECHK.TRANS64 P1, [R5+URZ+0x140], R0 ;  /* 0x00014000050095a7 */ /* 0x000ee400080210ff */
[----:B---3--:R-:W-:Y:S05]  /*a740*/  @!P1 BRA `(.L_x_126) ;  /* 0xfffffffc00f09947 */ /* 0x008fea000383ffff */
[----:B------:R-:W-:Y:S05]  /*a750*/  BRA `(.L_x_125) ;  /* 0xffffffc000d07947 */ /* 0x000fea000383ffff */
.L_x_128:
[----:B---3--:R3:W4:Y:S02]  /*a760*/  SYNCS.PHASECHK.TRANS64.TRYWAIT P0, [R103+URZ+0x1a0], R4 ;  /* 0x0001a004670075a7 */ /* 0x00872400080011ff */
[----:B----4-:R-:W-:Y:S05]  /*a770*/  @!P0 NANOSLEEP.SYNCS 0x989680 ;  /* 0x009896800000895d */ /* 0x010fea0003900000 */
[----:B------:R-:W4:Y:S02]  /*a780*/  @!P0 SYNCS.PHASECHK.TRANS64 P0, [R103+URZ+0x1a0], R4 ;  /* 0x0001a004670085a7 */ /* 0x000f2400080010ff */
[----:B----4-:R-:W-:Y:S05]  /*a790*/  @!P0 BRA `(.L_x_128) ;  /* 0xfffffffc00f08947 */ /* 0x010fea000383ffff */
[----:B------:R-:W-:Y:S05]  /*a7a0*/  BRA `(.L_x_127) ;  /* 0xffffffc400247947 */ /* 0x000fea000383ffff */
.L_x_138:
[----:B--2---:R2:W3:Y:S02]  /*a7b0*/  SYNCS.PHASECHK.TRANS64.TRYWAIT P0, [R4+URZ+0x140], R3 ;  /* 0x00014003040075a7 */ /* 0x0044e400080011ff */
[----:B---3--:R-:W-:Y:S05]  /*a7c0*/  @!P0 NANOSLEEP.SYNCS 0x989680 ;  /* 0x009896800000895d */ /* 0x008fea0003900000 */
[----:B------:R-:W3:Y:S02]  /*a7d0*/  @!P0 SYNCS.PHASECHK.TRANS64 P0, [R4+URZ+0x140], R3 ;  /* 0x00014003040085a7 */ /* 0x000ee400080010ff */
[----:B---3--:R-:W-:Y:S05]  /*a7e0*/  @!P0 BRA `(.L_x_138) ;  /* 0xfffffffc00f08947 */ /* 0x008fea000383ffff */
[----:B------:R-:W-:Y:S05]  /*a7f0*/  BRA `(.L_x_137) ;  /* 0xffffffd000507947 */ /* 0x000fea000383ffff */
.L_x_148:
[----:B--2---:R2:W3:Y:S02]  /*a800*/  SYNCS.PHASECHK.TRANS64.TRYWAIT P0, [R3+URZ+0x140], R6 ;  /* 0x00014006030075a7 */ /* 0x0044e400080011ff */
[----:B---3--:R-:W-:Y:S05]  /*a810*/  @!P0 NANOSLEEP.SYNCS 0x989680 ;  /* 0x009896800000895d */ /* 0x008fea0003900000 */
[----:B------:R-:W3:Y:S02]  /*a820*/  @!P0 SYNCS.PHASECHK.TRANS64 P0, [R3+URZ+0x140], R6 ;  /* 0x00014006030085a7 */ /* 0x000ee400080010ff */
[----:B---3--:R-:W-:Y:S05]  /*a830*/  @!P0 BRA `(.L_x_148) ;  /* 0xfffffffc00f08947 */ /* 0x008fea000383ffff */
[----:B------:R-:W-:Y:S05]  /*a840*/  BRA `(.L_x_147) ;  /* 0xffffffdc00d87947 */ /* 0x000fea000383ffff */
        .weak           $__internal_0_$__cuda_sm10x_tcgen05_guardrail_trap_col_being_dealloced_not_returned_by_alloc
        .type           $__internal_0_$__cuda_sm10x_tcgen05_guardrail_trap_col_being_dealloced_not_returned_by_alloc,@function
        .size           $__internal_0_$__cuda_sm10x_tcgen05_guardrail_trap_col_being_dealloced_not_returned_by_alloc,($__internal_1_$__cuda_sm10x_tcgen05_guardrail_trap_phase_invalid_during_alloc - $__internal_0_$__cuda_sm10x_tcgen05_guardrail_trap_col_being_dealloced_not_returned_by_alloc)
$__internal_0_$__cuda_sm10x_tcgen05_guardrail_trap_col_being_dealloced_not_returned_by_alloc:
[----:B------:R-:W-:Y:S05]  /*a850*/  BPT.TRAP 0x1 ;  /* 0x000000040000795c */ /* 0x000fea0000300000 */
[----:B------:R-:W-:-:S04]  /*a860*/  HFMA2 R3, -RZ, RZ, 0, 0 ;  /* 0x00000000ff037431 */ /* 0x000fc800000001ff */
[----:B------:R-:W-:Y:S05]  /*a870*/  RET.REL.NODEC R2 `(_ZN7cutlass13device_kernelINS_4gemm6kernel13GemmUniversalIN4cute5tupleIJiiiiEEENS1_10collective13CollectiveMmaINS1_35MainloopSm100TmaUmmaWarpSpecializedILi20ELi2ELi4ENS5_IJNS4_1CILi2EEENSA_ILi1EEESC_EEEEENS5_IJNSA_ILi128EEENSA_ILi192EEENSA_ILi64EEEEEEaNS5_IJlSC_lEEEaSJ_NS4_8TiledMMAINS4_8MMA_AtomIJNS4_21SM100_MMA_S8_2x1SM_SSIaaiLi128ELi192ELNS4_4UMMA5MajorE0ELSO_0ELNSN_8SaturateE0EEEEEENS4_6LayoutINS5_IJSC_SC_SC_EEENS5_IJNSA_ILi0EEESU_SU_EEEEENS5_IJNS4_10UnderscoreESX_SX_EEEEENS4_18SM100_TMA_2SM_LOADENS4_14ComposedLayoutINS4_7SwizzleILi2ELi4ELi3EEENS4_18smem_ptr_flag_bitsILi8EEENSS_INS5_IJNSA_ILi8EEESH_EEENS5_IJSH_SC_EEEEEEEvNS4_8identityES10_S1A_vS1B_EENS_8epilogue10collective18CollectiveEpilogueINS1D_23Sm100TmaWarpSpecializedILi3ELi2ELi32ELb0ELb0EEEJNS5_IJSH_SG_SH_EEENS5_IJNSS_ISH_SC_EENSS_INS5_IJNSA_ILi32EEESB_EEENS5_IJSC_NSA_ILi96EEEEEEEEEEEaSJ_aSJ_NS1D_6fusion15FusionCallbacksIS1H_NS1Q_17LinearCombinationIaiaiLNS_15FloatRoundStyleE2EEES1I_S1P_JEEENS4_5SM1004TMEM4LOAD26SM100_TMEM_LOAD_32dp32b32xENS4_13SM90_TMA_LOADENS11_INS12_ILi1ELi4ELi3EEES15_NSS_INS5_IJS16_S1K_EEENS5_IJS1K_SC_EEEEEEENS4_39AutoVectorizingCopyWithAssumedAlignmentILi128EEENS4_14SM90_TMA_STOREES25_S27_S27_EEEvvEEEEvNT_6ParamsE) ;  /* 0xffffff5402e07950 */ /* 0x000fea0003c3ffff */
        .weak           $__internal_1_$__cuda_sm10x_tcgen05_guardrail_trap_phase_invalid_during_alloc
        .type           $__internal_1_$__cuda_sm10x_tcgen05_guardrail_trap_phase_invalid_during_alloc,@function
        .size           $__internal_1_$__cuda_sm10x_tcgen05_guardrail_trap_phase_invalid_during_alloc,($__internal_2_$__cuda_sm10x_tcgen05_guardrail_trap_unallocated_columns_being_dealloced - $__internal_1_$__cuda_sm10x_tcgen05_guardrail_trap_phase_invalid_during_alloc)
$__internal_1_$__cuda_sm10x_tcgen05_guardrail_trap_phase_invalid_during_alloc:
[----:B------:R-:W-:Y:S05]  /*a880*/  BPT.TRAP 0x1 ;  /* 0x000000040000795c */ /* 0x000fea0000300000 */
[----:B------:R-:W-:-:S04]  /*a890*/  MOV R3, 0x0 ;  /* 0x0000000000037802 */ /* 0x000fc80000000f00 */
[----:B------:R-:W-:Y:S05]  /*a8a0*/  RET.REL.NODEC R2 `(_ZN7cutlass13device_kernelINS_4gemm6kernel13GemmUniversalIN4cute5tupleIJiiiiEEENS1_10collective13CollectiveMmaINS1_35MainloopSm100TmaUmmaWarpSpecializedILi20ELi2ELi4ENS5_IJNS4_1CILi2EEENSA_ILi1EEESC_EEEEENS5_IJNSA_ILi128EEENSA_ILi192EEENSA_ILi64EEEEEEaNS5_IJlSC_lEEEaSJ_NS4_8TiledMMAINS4_8MMA_AtomIJNS4_21SM100_MMA_S8_2x1SM_SSIaaiLi128ELi192ELNS4_4UMMA5MajorE0ELSO_0ELNSN_8SaturateE0EEEEEENS4_6LayoutINS5_IJSC_SC_SC_EEENS5_IJNSA_ILi0EEESU_SU_EEEEENS5_IJNS4_10UnderscoreESX_SX_EEEEENS4_18SM100_TMA_2SM_LOADENS4_14ComposedLayoutINS4_7SwizzleILi2ELi4ELi3EEENS4_18smem_ptr_flag_bitsILi8EEENSS_INS5_IJNSA_ILi8EEESH_EEENS5_IJSH_SC_EEEEEEEvNS4_8identityES10_S1A_vS1B_EENS_8epilogue10collective18CollectiveEpilogueINS1D_23Sm100TmaWarpSpecializedILi3ELi2ELi32ELb0ELb0EEEJNS5_IJSH_SG_SH_EEENS5_IJNSS_ISH_SC_EENSS_INS5_IJNSA_ILi32EEESB_EEENS5_IJSC_NSA_ILi96EEEEEEEEEEEaSJ_aSJ_NS1D_6fusion15FusionCallbacksIS1H_NS1Q_17LinearCombinationIaiaiLNS_15FloatRoundStyleE2EEES1I_S1P_JEEENS4_5SM1004TMEM4LOAD26SM100_TMEM_LOAD_32dp32b32xENS4_13SM90_TMA_LOADENS11_INS12_ILi1ELi4ELi3EEES15_NSS_INS5_IJS16_S1K_EEENS5_IJS1K_SC_EEEEEEENS4_39AutoVectorizingCopyWithAssumedAlignmentILi128EEENS4_14SM90_TMA_STOREES25_S27_S27_EEEvvEEEEvNT_6ParamsE) ;  /* 0xffffff5402d47950 */ /* 0x000fea0003c3ffff */
        .weak           $__internal_2_$__cuda_sm10x_tcgen05_guardrail_trap_unallocated_columns_being_dealloced
        .type           $__internal_2_$__cuda_sm10x_tcgen05_guardrail_trap_unallocated_columns_being_dealloced,@function
        .size           $__internal_2_$__cuda_sm10x_tcgen05_guardrail_trap_unallocated_columns_being_dealloced,(.L_x_231 - $__internal_2_$__cuda_sm10x_tcgen05_guardrail_trap_unallocated_columns_being_dealloced)
$__internal_2_$__cuda_sm10x_tcgen05_guardrail_trap_unallocated_columns_being_dealloced:
[----:B------:R-:W-:Y:S05]  /*a8b0*/  BPT.TRAP 0x1 ;  /* 0x000000040000795c */ /* 0x000fea0000300000 */
[----:B------:R-:W-:-:S04]  /*a8c0*/  HFMA2 R3, -RZ, RZ, 0, 0 ;  /* 0x00000000ff037431 */ /* 0x000fc800000001ff */
[----:B------:R-:W-:Y:S05]  /*a8d0*/  RET.REL.NODEC R2 `(_ZN7cutlass13device_kernelINS_4gemm6kernel13GemmUniversalIN4cute5tupleIJiiiiEEENS1_10collective13CollectiveMmaINS1_35MainloopSm100TmaUmmaWarpSpecializedILi20ELi2ELi4ENS5_IJNS4_1CILi2EEENSA_ILi1EEESC_EEEEENS5_IJNSA_ILi128EEENSA_ILi192EEENSA_ILi64EEEEEEaNS5_IJlSC_lEEEaSJ_NS4_8TiledMMAINS4_8MMA_AtomIJNS4_21SM100_MMA_S8_2x1SM_SSIaaiLi128ELi192ELNS4_4UMMA5MajorE0ELSO_0ELNSN_8SaturateE0EEEEEENS4_6LayoutINS5_IJSC_SC_SC_EEENS5_IJNSA_ILi0EEESU_SU_EEEEENS5_IJNS4_10UnderscoreESX_SX_EEEEENS4_18SM100_TMA_2SM_LOADENS4_14ComposedLayoutINS4_7SwizzleILi2ELi4ELi3EEENS4_18smem_ptr_flag_bitsILi8EEENSS_INS5_IJNSA_ILi8EEESH_EEENS5_IJSH_SC_EEEEEEEvNS4_8identityES10_S1A_vS1B_EENS_8epilogue10collective18CollectiveEpilogueINS1D_23Sm100TmaWarpSpecializedILi3ELi2ELi32ELb0ELb0EEEJNS5_IJSH_SG_SH_EEENS5_IJNSS_ISH_SC_EENSS_INS5_IJNSA_ILi32EEESB_EEENS5_IJSC_NSA_ILi96EEEEEEEEEEEaSJ_aSJ_NS1D_6fusion15FusionCallbacksIS1H_NS1Q_17LinearCombinationIaiaiLNS_15FloatRoundStyleE2EEES1I_S1P_JEEENS4_5SM1004TMEM4LOAD26SM100_TMEM_LOAD_32dp32b32xENS4_13SM90_TMA_LOADENS11_INS12_ILi1ELi4ELi3EEES15_NSS_INS5_IJS16_S1K_EEENS5_IJS1K_SC_EEEEEEENS4_39AutoVectorizingCopyWithAssumedAlignmentILi128EEENS4_14SM90_TMA_STOREES25_S27_S27_EEEvvEEEEvNT_6ParamsE) ;  /* 0xffffff5402c87950 */ /* 0x000fea0003c3ffff */
.L_x_230:
[----:B------:R-:W-:-:S00]  /*a8e0*/  BRA `(.L_x_230) ;  /* 0xfffffffc00fc7947 */ /* 0x000fc0000383ffff */
[----:B------:R-:W-:-:S00]  /*a8f0*/  NOP ;  /* 0x0000000000007918 */ /* 0x000fc00000000000 */
        /* <DEDUP_REMOVED lines=8> */
.L_x_231:


//--------------------- .nv.global.init           --------------------------
	.section	.nv.global.init,"aw",@progbits
.nv.global.init:
	.type		$str$27,@object
	.size		$str$27,($str$28 - $str$27)
$str$27:
        /*0000*/ 	.byte	0x28, 0x61, 0x64, 0x64, 0x72, 0x65, 0x73, 0x73, 0x20, 0x26, 0x20, 0x6d, 0x61, 0x73, 0x6b, 0x29
        /*0010*/ 	.byte	0x20, 0x3d, 0x3d, 0x20, 0x30, 0x00
	.type		$str$28,@object
	.size		$str$28,($str$26 - $str$28)
$str$28:
        /*0016*/ 	.byte	0x2f, 0x74, 0x6d, 0x70, 0x2f, 0x63, 0x75, 0x74, 0x6c, 0x61, 0x73, 0x73, 0x5f, 0x73, 0x77, 0x65
        /*0026*/ 	.byte	0x65, 0x70, 0x5f, 0x73, 0x72, 0x63, 0x2f, 0x69, 0x6e, 0x63, 0x6c, 0x75, 0x64, 0x65, 0x2f, 0x63
        /*0036*/ 	.byte	0x75, 0x74, 0x65, 0x2f, 0x70, 0x6f, 0x69, 0x6e, 0x74, 0x65, 0x72, 0x5f, 0x66, 0x6c, 0x61, 0x67
        /*0046*/ 	.byte	0x67, 0x65, 0x64, 0x2e, 0x68, 0x70, 0x70, 0x00
	.type		$str$26,@object
	.size		$str$26,($str$25 - $str$26)
$str$26:
        /*004e*/ 	.byte	0x2f, 0x74, 0x6d, 0x70, 0x2f, 0x63, 0x75, 0x74, 0x6c, 0x61, 0x73, 0x73, 0x5f, 0x73, 0x77, 0x65
        /*005e*/ 	.byte	0x65, 0x70, 0x5f, 0x73, 0x72, 0x63, 0x2f, 0x69, 0x6e, 0x63, 0x6c, 0x75, 0x64, 0x65, 0x2f, 0x63
        /*006e*/ 	.byte	0x75, 0x74, 0x65, 0x2f, 0x61, 0x74, 0x6f, 0x6d, 0x2f, 0x63, 0x6f, 0x70, 0x79, 0x5f, 0x74, 0x72
        /*007e*/ 	.byte	0x61, 0x69, 0x74, 0x73, 0x5f, 0x73, 0x6d, 0x31, 0x30, 0x30, 0x2e, 0x68, 0x70, 0x70, 0x00
	.type		$str$25,@object
	.size		$str$25,(__unnamed_1 - $str$25)
$str$25:
        /*008d*/ 	.byte	0x28, 0x28, 0x75, 0x69, 0x6e, 0x74, 0x33, 0x32, 0x5f, 0x74, 0x28, 0x74, 0x68, 0x72, 0x65, 0x61
        /*009d*/ 	.byte	0x64, 0x49, 0x64, 0x78, 0x2e, 0x78, 0x29, 0x20, 0x2f, 0x20, 0x33, 0x32, 0x29, 0x20, 0x25, 0x20
        /*00ad*/ 	.byte	0x34, 0x29, 0x20, 0x3d, 0x3d, 0x20, 0x28, 0x28, 0x28, 0x74, 0x6d, 0x65, 0x6d, 0x5f, 0x61, 0x64
        /*00bd*/ 	.byte	0x64, 0x72, 0x20, 0x3e, 0x3e, 0x20, 0x31, 0x36, 0x29, 0x20, 0x2f, 0x20, 0x33, 0x32, 0x29, 0x20
        /*00cd*/ 	.byte	0x25, 0x20, 0x34, 0x29, 0x00
	.type		__unnamed_1,@object
	.size		__unnamed_1,(__unnamed_2 - __unnamed_1)
__unnamed_1:
        /*00d2*/ 	.byte	0x61, 0x75, 0x74, 0x6f, 0x20, 0x63, 0x75, 0x74, 0x65, 0x3a, 0x3a, 0x61, 0x73, 0x5f, 0x70, 0x6f
        /* <DEDUP_REMOVED lines=24> */
        /*0262*/ 	.byte	0x3e, 0x3e, 0x5d, 0x00
	.type		__unnamed_2,@object
	.size		__unnamed_2,(__unnamed_3 - __unnamed_2)
__unnamed_2:
        /* <DEDUP_REMOVED lines=26> */
	.type		__unnamed_3,@object
	.size		__unnamed_3,(.L_3 - __unnamed_3)
__unnamed_3:
        /* <DEDUP_REMOVED lines=41> */
.L_3:


//--------------------- .nv.shared._ZN7cutlass13device_kernelINS_4gemm6kernel13GemmUniversalIN4cute5tupleIJiiiiEEENS1_10collective13CollectiveMmaINS1_35MainloopSm100TmaUmmaWarpSpecializedILi20ELi2ELi4ENS5_IJNS4_1CILi2EEENSA_ILi1EEESC_EEEEENS5_IJNSA_ILi128EEENSA_ILi192EEENSA_ILi64EEEEEEaNS5_IJlSC_lEEEaSJ_NS4_8TiledMMAINS4_8MMA_AtomIJNS4_21SM100_MMA_S8_2x1SM_SSIaaiLi128ELi192ELNS4_4UMMA5MajorE0ELSO_0ELNSN_8SaturateE0EEEEEENS4_6LayoutINS5_IJSC_SC_SC_EEENS5_IJNSA_ILi0EEESU_SU_EEEEENS5_IJNS4_10UnderscoreESX_SX_EEEEENS4_18SM100_TMA_2SM_LOADENS4_14ComposedLayoutINS4_7SwizzleILi2ELi4ELi3EEENS4_18smem_ptr_flag_bitsILi8EEENSS_INS5_IJNSA_ILi8EEESH_EEENS5_IJSH_SC_EEEEEEEvNS4_8identityES10_S1A_vS1B_EENS_8epilogue10collective18CollectiveEpilogueINS1D_23Sm100TmaWarpSpecializedILi3ELi2ELi32ELb0ELb0EEEJNS5_IJSH_SG_SH_EEENS5_IJNSS_ISH_SC_EENSS_INS5_IJNSA_ILi32EEESB_EEENS5_IJSC_NSA_ILi96EEEEEEEEEEEaSJ_aSJ_NS1D_6fusion15FusionCallbacksIS1H_NS1Q_17LinearCombinationIaiaiLNS_15FloatRoundStyleE2EEES1I_S1P_JEEENS4_5SM1004TMEM4LOAD26SM100_TMEM_LOAD_32dp32b32xENS4_13SM90_TMA_LOADENS11_INS12_ILi1ELi4ELi3EEES15_NSS_INS5_IJS16_S1K_EEENS5_IJS1K_SC_EEEEEEENS4_39AutoVectorizingCopyWithAssumedAlignmentILi128EEENS4_14SM90_TMA_STOREES25_S27_S27_EEEvvEEEEvNT_6ParamsE --------------------------
	.section	.nv.shared._ZN7cutlass13device_kernelINS_4gemm6kernel13GemmUniversalIN4cute5tupleIJiiiiEEENS1_10collective13CollectiveMmaINS1_35MainloopSm100TmaUmmaWarpSpecializedILi20ELi2ELi4ENS5_IJNS4_1CILi2EEENSA_ILi1EEESC_EEEEENS5_IJNSA_ILi128EEENSA_ILi192EEENSA_ILi64EEEEEEaNS5_IJlSC_lEEEaSJ_NS4_8TiledMMAINS4_8MMA_AtomIJNS4_21SM100_MMA_S8_2x1SM_SSIaaiLi128ELi192ELNS4_4UMMA5MajorE0ELSO_0ELNSN_8SaturateE0EEEEEENS4_6LayoutINS5_IJSC_SC_SC_EEENS5_IJNSA_ILi0EEESU_SU_EEEEENS5_IJNS4_10UnderscoreESX_SX_EEEEENS4_18SM100_TMA_2SM_LOADENS4_14ComposedLayoutINS4_7SwizzleILi2ELi4ELi3EEENS4_18smem_ptr_flag_bitsILi8EEENSS_INS5_IJNSA_ILi8EEESH_EEENS5_IJSH_SC_EEEEEEEvNS4_8identityES10_S1A_vS1B_EENS_8epilogue10collective18CollectiveEpilogueINS1D_23Sm100TmaWarpSpecializedILi3ELi2ELi32ELb0ELb0EEEJNS5_IJSH_SG_SH_EEENS5_IJNSS_ISH_SC_EENSS_INS5_IJNSA_ILi32EEESB_EEENS5_IJSC_NSA_ILi96EEEEEEEEEEEaSJ_aSJ_NS1D_6fusion15FusionCallbacksIS1H_NS1Q_17LinearCombinationIaiaiLNS_15FloatRoundStyleE2EEES1I_S1P_JEEENS4_5SM1004TMEM4LOAD26SM100_TMEM_LOAD_32dp32b32xENS4_13SM90_TMA_LOADENS11_INS12_ILi1ELi4ELi3EEES15_NSS_INS5_IJS16_S1K_EEENS5_IJS1K_SC_EEEEEEENS4_39AutoVectorizingCopyWithAssumedAlignmentILi128EEENS4_14SM90_TMA_STOREES25_S27_S27_EEEvvEEEEvNT_6ParamsE,"aw",@nobits
	.sectionflags	@""
	.align	16
	.zero		1024


//--------------------- .nv.shared.reserved.0     --------------------------
	.section	.nv.shared.reserved.0,"aw",@nobits
	.weak		__nv_reservedSMEM_offset_0_alias
	.size		__nv_reservedSMEM_offset_0_alias, 0, 64
	.other		__nv_reservedSMEM_offset_0_alias,@"STO_CUDA_RESERVED_SHARED STV_DEFAULT"
__nv_reservedSMEM_offset_0_alias:
	.zero		0
.nv.shared.reserved.0:
	.zero		64
	.weak		__nv_reservedSMEM_tcgen05_partition
	.type		__nv_reservedSMEM_tcgen05_partition,@object
	.size		__nv_reservedSMEM_tcgen05_partition,(.L_0 - __nv_reservedSMEM_tcgen05_partition)
__nv_reservedSMEM_tcgen05_partition:
	.zero		32
.L_0:


//--------------------- .nv.global                --------------------------
	.section	.nv.global,"aw",@nobits
.nv.global:
	.type		_ZN40_INTERNAL_1125ee0e_4_k_cu_29a54dc0_254384cute1_E,@object
	.size		_ZN40_INTERNAL_1125ee0e_4_k_cu_29a54dc0_254384cute1_E,(_ZN40_INTERNAL_1125ee0e_4_k_cu_29a54dc0_254384cuda3std3__45__cpo6cbeginE - _ZN40_INTERNAL_1125ee0e_4_k_cu_29a54dc0_254384cute1_E)
_ZN40_INTERNAL_1125ee0e_4_k_cu_29a54dc0_254384cute1_E:
	.zero		1
	.type		_ZN40_INTERNAL_1125ee0e_4_k_cu_29a54dc0_254384cuda3std3__45__cpo6cbeginE,@object
	.size		_ZN40_INTERNAL_1125ee0e_4_k_cu_29a54dc0_254384cuda3std3__45__cpo6cbeginE,(_ZN40_INTERNAL_1125ee0e_4_k_cu_29a54dc0_254384cuda3std3__48in_placeE - _ZN40_INTERNAL_1125ee0e_4_k_cu_29a54dc0_254384cuda3std3__45__cpo6cbeginE)
_ZN40_INTERNAL_1125ee0e_4_k_cu_29a54dc0_254384cuda3std3__45__cpo6cbeginE:
	.zero		1
	.type		_ZN40_INTERNAL_1125ee0e_4_k_cu_29a54dc0_254384cuda3std3__48in_placeE,@object
	.size		_ZN40_INTERNAL_1125ee0e_4_k_cu_29a54dc0_254384cuda3std3__48in_placeE,(_ZN40_INTERNAL_1125ee0e_4_k_cu_29a54dc0_254384cuda3std6ranges3__45__cpo9iter_moveE - _ZN40_INTERNAL_1125ee0e_4_k_cu_29a54dc0_254384cuda3std3__48in_placeE)
_ZN40_INTERNAL_1125ee0e_4_k_cu_29a54dc0_254384cuda3std3__48in_placeE:
	.zero		1
	.type		_ZN40_INTERNAL_1125ee0e_4_k_cu_29a54dc0_254384cuda3std6ranges3__45__cpo9iter_moveE,@object
	.size		_ZN40_INTERNAL_1125ee0e_4_k_cu_29a54dc0_254384cuda3std6ranges3__45__cpo9iter_moveE,(_ZN40_INTERNAL_1125ee0e_4_k_cu_29a54dc0_254384cuda3std3__45__cpo5beginE - _ZN40_INTERNAL_1125ee0e_4_k_cu_29a54dc0_254384cuda3std6ranges3__45__cpo9iter_moveE)
_ZN40_INTERNAL_1125ee0e_4_k_cu_29a54dc0_254384cuda3std6ranges3__45__cpo9iter_moveE:
	.zero		1
	.type		_ZN40_INTERNAL_1125ee0e_4_k_cu_29a54dc0_254384cuda3std3__45__cpo5beginE,@object
	.size		_ZN40_INTERNAL_1125ee0e_4_k_cu_29a54dc0_254384cuda3std3__45__cpo5beginE,(_ZN40_INTERNAL_1125ee0e_4_k_cu_29a54dc0_254384cuda3std3__442_GLOBAL__N__1125ee0e_4_k_cu_29a54dc0_254386ignoreE - _ZN40_INTERNAL_1125ee0e_4_k_cu_29a54dc0_254384cuda3std3__45__cpo5beginE)
_ZN40_INTERNAL_1125ee0e_4_k_cu_29a54dc0_254384cuda3std3__45__cpo5beginE:
	.zero		1
	.type		_ZN40_INTERNAL_1125ee0e_4_k_cu_29a54dc0_254384cuda3std3__442_GLOBAL__N__1125ee0e_4_k_cu_29a54dc0_254386ignoreE,@object
	.size		_ZN40_INTERNAL_1125ee0e_4_k_cu_29a54dc0_254384cuda3std3__442_GLOBAL__N__1125ee0e_4_k_cu_29a54dc0_254386ignoreE,(_ZN40_INTERNAL_1125ee0e_4_k_cu_29a54dc0_254384cute7productE - _ZN40_INTERNAL_1125ee0e_4_k_cu_29a54dc0_254384cuda3std3__442_GLOBAL__N__1125ee0e_4_k_cu_29a54dc0_254386ignoreE)
_ZN40_INTERNAL_1125ee0e_4_k_cu_29a54dc0_254384cuda3std3__442_GLOBAL__N__1125ee0e_4_k_cu_29a54dc0_254386ignoreE:
	.zero		1
	.type		_ZN40_INTERNAL_1125ee0e_4_k_cu_29a54dc0_254384cute7productE,@object
	.size		_ZN40_INTERNAL_1125ee0e_4_k_cu_29a54dc0_254384cute7productE,(_ZN40_INTERNAL_1125ee0e_4_k_cu_29a54dc0_254384cuda3std3__45__cpo3endE - _ZN40_INTERNAL_1125ee0e_4_k_cu_29a54dc0_254384cute7productE)
_ZN40_INTERNAL_1125ee0e_4_k_cu_29a54dc0_254384cute7productE:
	.zero		1
	.type		_ZN40_INTERNAL_1125ee0e_4_k_cu_29a54dc0_254384cuda3std3__45__cpo3endE,@object
	.size		_ZN40_INTERNAL_1125ee0e_4_k_cu_29a54dc0_254384cuda3std3__45__cpo3endE,(_ZN40_INTERNAL_1125ee0e_4_k_cu_29a54dc0_254384cuda3std3__419piecewise_constructE - _ZN40_INTERNAL_1125ee0e_4_k_cu_29a54dc0_254384cuda3std3__45__cpo3endE)
_ZN40_INTERNAL_1125ee0e_4_k_cu_29a54dc0_254384cuda3std3__45__cpo3endE:
	.zero		1
	.type		_ZN40_INTERNAL_1125ee0e_4_k_cu_29a54dc0_254384cuda3std3__419piecewise_constructE,@object
	.size		_ZN40_INTERNAL_1125ee0e_4_k_cu_29a54dc0_254384cuda3std3__419piecewise_constructE,(_ZN40_INTERNAL_1125ee0e_4_k_cu_29a54dc0_254384cuda3std3__45__cpo4cendE - _ZN40_INTERNAL_1125ee0e_4_k_cu_29a54dc0_254384cuda3std3__419piecewise_constructE)
_ZN40_INTERNAL_1125ee0e_4_k_cu_29a54dc0_254384cuda3std3__419piecewise_constructE:
	.zero		1
	.type		_ZN40_INTERNAL_1125ee0e_4_k_cu_29a54dc0_254384cuda3std3__45__cpo4cendE,@object
	.size		_ZN40_INTERNAL_1125ee0e_4_k_cu_29a54dc0_254384cuda3std3__45__cpo4cendE,(_ZN40_INTERNAL_1125ee0e_4_k_cu_29a54dc0_254384cuda3std6ranges3__45__cpo4swapE - _ZN40_INTERNAL_1125ee0e_4_k_cu_29a54dc0_254384cuda3std3__45__cpo4cendE)
_ZN40_INTERNAL_1125ee0e_4_k_cu_29a54dc0_254384cuda3std3__45__cpo4cendE:
	.zero		1
	.type		_ZN40_INTERNAL_1125ee0e_4_k_cu_29a54dc0_254384cuda3std6ranges3__45__cpo4swapE,@object
	.size		_ZN40_INTERNAL_1125ee0e_4_k_cu_29a54dc0_254384cuda3std6ranges3__45__cpo4swapE,(.L_11 - _ZN40_INTERNAL_1125ee0e_4_k_cu_29a54dc0_254384cuda3std6ranges3__45__cpo4swapE)
_ZN40_INTERNAL_1125ee0e_4_k_cu_29a54dc0_254384cuda3std6ranges3__45__cpo4swapE:
	.zero		1
.L_11:


//--------------------- .nv.constant0._ZN7cutlass13device_kernelINS_4gemm6kernel13GemmUniversalIN4cute5tupleIJiiiiEEENS1_10collective13CollectiveMmaINS1_35MainloopSm100TmaUmmaWarpSpecializedILi20ELi2ELi4ENS5_IJNS4_1CILi2EEENSA_ILi1EEESC_EEEEENS5_IJNSA_ILi128EEENSA_ILi192EEENSA_ILi64EEEEEEaNS5_IJlSC_lEEEaSJ_NS4_8TiledMMAINS4_8MMA_AtomIJNS4_21SM100_MMA_S8_2x1SM_SSIaaiLi128ELi192ELNS4_4UMMA5MajorE0ELSO_0ELNSN_8SaturateE0EEEEEENS4_6LayoutINS5_IJSC_SC_SC_EEENS5_IJNSA_ILi0EEESU_SU_EEEEENS5_IJNS4_10UnderscoreESX_SX_EEEEENS4_18SM100_TMA_2SM_LOADENS4_14ComposedLayoutINS4_7SwizzleILi2ELi4ELi3EEENS4_18smem_ptr_flag_bitsILi8EEENSS_INS5_IJNSA_ILi8EEESH_EEENS5_IJSH_SC_EEEEEEEvNS4_8identityES10_S1A_vS1B_EENS_8epilogue10collective18CollectiveEpilogueINS1D_23Sm100TmaWarpSpecializedILi3ELi2ELi32ELb0ELb0EEEJNS5_IJSH_SG_SH_EEENS5_IJNSS_ISH_SC_EENSS_INS5_IJNSA_ILi32EEESB_EEENS5_IJSC_NSA_ILi96EEEEEEEEEEEaSJ_aSJ_NS1D_6fusion15FusionCallbacksIS1H_NS1Q_17LinearCombinationIaiaiLNS_15FloatRoundStyleE2EEES1I_S1P_JEEENS4_5SM1004TMEM4LOAD26SM100_TMEM_LOAD_32dp32b32xENS4_13SM90_TMA_LOADENS11_INS12_ILi1ELi4ELi3EEES15_NSS_INS5_IJS16_S1K_EEENS5_IJS1K_SC_EEEEEEENS4_39AutoVectorizingCopyWithAssumedAlignmentILi128EEENS4_14SM90_TMA_STOREES25_S27_S27_EEEvvEEEEvNT_6ParamsE --------------------------
	.section	.nv.constant0._ZN7cutlass13device_kernelINS_4gemm6kernel13GemmUniversalIN4cute5tupleIJiiiiEEENS1_10collective13CollectiveMmaINS1_35MainloopSm100TmaUmmaWarpSpecializedILi20ELi2ELi4ENS5_IJNS4_1CILi2EEENSA_ILi1EEESC_EEEEENS5_IJNSA_ILi128EEENSA_ILi192EEENSA_ILi64EEEEEEaNS5_IJlSC_lEEEaSJ_NS4_8TiledMMAINS4_8MMA_AtomIJNS4_21SM100_MMA_S8_2x1SM_SSIaaiLi128ELi192ELNS4_4UMMA5MajorE0ELSO_0ELNSN_8SaturateE0EEEEEENS4_6LayoutINS5_IJSC_SC_SC_EEENS5_IJNSA_ILi0EEESU_SU_EEEEENS5_IJNS4_10UnderscoreESX_SX_EEEEENS4_18SM100_TMA_2SM_LOADENS4_14ComposedLayoutINS4_7SwizzleILi2ELi4ELi3EEENS4_18smem_ptr_flag_bitsILi8EEENSS_INS5_IJNSA_ILi8EEESH_EEENS5_IJSH_SC_EEEEEEEvNS4_8identityES10_S1A_vS1B_EENS_8epilogue10collective18CollectiveEpilogueINS1D_23Sm100TmaWarpSpecializedILi3ELi2ELi32ELb0ELb0EEEJNS5_IJSH_SG_SH_EEENS5_IJNSS_ISH_SC_EENSS_INS5_IJNSA_ILi32EEESB_EEENS5_IJSC_NSA_ILi96EEEEEEEEEEEaSJ_aSJ_NS1D_6fusion15FusionCallbacksIS1H_NS1Q_17LinearCombinationIaiaiLNS_15FloatRoundStyleE2EEES1I_S1P_JEEENS4_5SM1004TMEM4LOAD26SM100_TMEM_LOAD_32dp32b32xENS4_13SM90_TMA_LOADENS11_INS12_ILi1ELi4ELi3EEES15_NSS_INS5_IJS16_S1K_EEENS5_IJS1K_SC_EEEEEEENS4_39AutoVectorizingCopyWithAssumedAlignmentILi128EEENS4_14SM90_TMA_STOREES25_S27_S27_EEEvvEEEEvNT_6ParamsE,"a",@progbits
	.sectionflags	@""
	.align	4
.nv.constant0._ZN7cutlass13device_kernelINS_4gemm6kernel13GemmUniversalIN4cute5tupleIJiiiiEEENS1_10collective13CollectiveMmaINS1_35MainloopSm100TmaUmmaWarpSpecializedILi20ELi2ELi4ENS5_IJNS4_1CILi2EEENSA_ILi1EEESC_EEEEENS5_IJNSA_ILi128EEENSA_ILi192EEENSA_ILi64EEEEEEaNS5_IJlSC_lEEEaSJ_NS4_8TiledMMAINS4_8MMA_AtomIJNS4_21SM100_MMA_S8_2x1SM_SSIaaiLi128ELi192ELNS4_4UMMA5MajorE0ELSO_0ELNSN_8SaturateE0EEEEEENS4_6LayoutINS5_IJSC_SC_SC_EEENS5_IJNSA_ILi0EEESU_SU_EEEEENS5_IJNS4_10UnderscoreESX_SX_EEEEENS4_18SM100_TMA_2SM_LOADENS4_14ComposedLayoutINS4_7SwizzleILi2ELi4ELi3EEENS4_18smem_ptr_flag_bitsILi8EEENSS_INS5_IJNSA_ILi8EEESH_EEENS5_IJSH_SC_EEEEEEEvNS4_8identityES10_S1A_vS1B_EENS_8epilogue10collective18CollectiveEpilogueINS1D_23Sm100TmaWarpSpecializedILi3ELi2ELi32ELb0ELb0EEEJNS5_IJSH_SG_SH_EEENS5_IJNSS_ISH_SC_EENSS_INS5_IJNSA_ILi32EEESB_EEENS5_IJSC_NSA_ILi96EEEEEEEEEEEaSJ_aSJ_NS1D_6fusion15FusionCallbacksIS1H_NS1Q_17LinearCombinationIaiaiLNS_15FloatRoundStyleE2EEES1I_S1P_JEEENS4_5SM1004TMEM4LOAD26SM100_TMEM_LOAD_32dp32b32xENS4_13SM90_TMA_LOADENS11_INS12_ILi1ELi4ELi3EEES15_NSS_INS5_IJS16_S1K_EEENS5_IJS1K_SC_EEEEEEENS4_39AutoVectorizingCopyWithAssumedAlignmentILi128EEENS4_14SM90_TMA_STOREES25_S27_S27_EEEvvEEEEvNT_6ParamsE:
	.zero		2944


//--------------------- SYMBOLS --------------------------

	.type		.nv.reservedSmem.offset0,@object
	.size		.nv.reservedSmem.offset0,0x4
	.type		.nv.reservedSmem.cap,@object
	.size		.nv.reservedSmem.cap,0x4
	.type		__assertfail,@function
